//
// Generated by NVIDIA NVVM Compiler
//
// Compiler Build ID: CL-36424714
// Cuda compilation tools, release 13.0, V13.0.88
// Based on NVVM 20.0.0
//

.version 9.0
.target sm_100
.address_size 64

	// .globl	_Z12d_binS_mergeP3_kvS0_S0_i

.visible .entry _Z12d_binS_mergeP3_kvS0_S0_i(
	.param .u64 .ptr .align 1 _Z12d_binS_mergeP3_kvS0_S0_i_param_0,
	.param .u64 .ptr .align 1 _Z12d_binS_mergeP3_kvS0_S0_i_param_1,
	.param .u64 .ptr .align 1 _Z12d_binS_mergeP3_kvS0_S0_i_param_2,
	.param .u32 _Z12d_binS_mergeP3_kvS0_S0_i_param_3
)
{
	.reg .pred 	%p<38>;
	.reg .b16 	%rs<79>;
	.reg .b32 	%r<189>;
	.reg .b64 	%rd<67>;

	ld.param.u64 	%rd19, [_Z12d_binS_mergeP3_kvS0_S0_i_param_0];
	ld.param.u64 	%rd20, [_Z12d_binS_mergeP3_kvS0_S0_i_param_1];
	ld.param.u64 	%rd18, [_Z12d_binS_mergeP3_kvS0_S0_i_param_2];
	ld.param.u32 	%r71, [_Z12d_binS_mergeP3_kvS0_S0_i_param_3];
	cvta.to.global.u64 	%rd1, %rd18;
	cvta.to.global.u64 	%rd2, %rd20;
	cvta.to.global.u64 	%rd3, %rd19;
	mov.u32 	%r72, %ctaid.x;
	mov.u32 	%r73, %ntid.x;
	mov.u32 	%r74, %tid.x;
	mad.lo.s32 	%r1, %r72, %r73, %r74;
	setp.ge.s32 	%p1, %r1, %r71;
	@%p1 bra 	$L__BB0_56;
	ld.param.u32 	%r140, [_Z12d_binS_mergeP3_kvS0_S0_i_param_3];
	mul.wide.s32 	%rd21, %r1, 32;
	add.s64 	%rd4, %rd3, %rd21;
	add.s32 	%r157, %r140, -1;
	ld.global.u8 	%rs72, [%rd4];
	setp.eq.s16 	%p2, %rs72, 0;
	mov.b32 	%r150, 0;
	@%p2 bra 	$L__BB0_4;
	mov.b32 	%r150, 0;
	mov.u16 	%rs67, %rs72;
	mov.u32 	%r149, %r150;
$L__BB0_3:
	cvt.u32.u16 	%r77, %rs67;
	cvt.s32.s8 	%r78, %r77;
	mad.lo.s32 	%r79, %r150, 10, %r78;
	add.s32 	%r150, %r79, -48;
	add.s32 	%r6, %r149, 1;
	cvt.u64.u32 	%rd22, %r149;
	add.s64 	%rd23, %rd4, %rd22;
	ld.global.u8 	%rs67, [%rd23+1];
	setp.ne.s16 	%p3, %rs67, 0;
	mov.u32 	%r149, %r6;
	@%p3 bra 	$L__BB0_3;
$L__BB0_4:
	ld.param.u32 	%r141, [_Z12d_binS_mergeP3_kvS0_S0_i_param_3];
	mul.wide.s32 	%rd24, %r141, 32;
	add.s64 	%rd25, %rd2, %rd24;
	add.s64 	%rd5, %rd25, -32;
	ld.global.u8 	%rs68, [%rd25+-32];
	setp.eq.s16 	%p4, %rs68, 0;
	mov.b32 	%r153, 0;
	@%p4 bra 	$L__BB0_7;
	mov.b32 	%r153, 0;
	mov.u32 	%r152, %r153;
$L__BB0_6:
	cvt.u32.u16 	%r82, %rs68;
	cvt.s32.s8 	%r83, %r82;
	mad.lo.s32 	%r84, %r153, 10, %r83;
	add.s32 	%r153, %r84, -48;
	add.s32 	%r11, %r152, 1;
	cvt.u64.u32 	%rd26, %r152;
	add.s64 	%rd27, %rd5, %rd26;
	ld.global.u8 	%rs68, [%rd27+1];
	setp.ne.s16 	%p5, %rs68, 0;
	mov.u32 	%r152, %r11;
	@%p5 bra 	$L__BB0_6;
$L__BB0_7:
	ld.param.u32 	%r168, [_Z12d_binS_mergeP3_kvS0_S0_i_param_3];
	setp.gt.s32 	%p6, %r150, %r153;
	mov.b32 	%r167, 0;
	@%p6 bra 	$L__BB0_25;
	ld.global.u8 	%rs69, [%rd2];
	setp.eq.s16 	%p7, %rs69, 0;
	mov.b32 	%r156, 0;
	@%p7 bra 	$L__BB0_11;
	mov.b32 	%r156, 0;
	mov.u32 	%r155, %r156;
$L__BB0_10:
	cvt.u32.u16 	%r88, %rs69;
	cvt.s32.s8 	%r89, %r88;
	mad.lo.s32 	%r90, %r156, 10, %r89;
	add.s32 	%r156, %r90, -48;
	add.s32 	%r16, %r155, 1;
	cvt.u64.u32 	%rd28, %r155;
	add.s64 	%rd29, %rd2, %rd28;
	ld.global.u8 	%rs69, [%rd29+1];
	setp.ne.s16 	%p8, %rs69, 0;
	mov.u32 	%r155, %r16;
	@%p8 bra 	$L__BB0_10;
$L__BB0_11:
	setp.lt.s32 	%p9, %r150, %r156;
	mov.b32 	%r167, 0;
	mov.u32 	%r168, %r167;
	@%p9 bra 	$L__BB0_25;
	ld.param.u32 	%r143, [_Z12d_binS_mergeP3_kvS0_S0_i_param_3];
	setp.lt.s32 	%p10, %r143, 1;
	@%p10 bra 	$L__BB0_25;
	mov.b32 	%r158, 0;
$L__BB0_14:
	setp.eq.s16 	%p11, %rs72, 0;
	add.s32 	%r96, %r157, %r158;
	shr.u32 	%r168, %r96, 1;
	mov.b32 	%r161, 0;
	@%p11 bra 	$L__BB0_17;
	mov.b32 	%r161, 0;
	mov.u16 	%rs70, %rs72;
	mov.u32 	%r160, %r161;
$L__BB0_16:
	cvt.u32.u16 	%r98, %rs70;
	cvt.s32.s8 	%r99, %r98;
	mad.lo.s32 	%r100, %r161, 10, %r99;
	add.s32 	%r161, %r100, -48;
	add.s32 	%r24, %r160, 1;
	cvt.u64.u32 	%rd30, %r160;
	add.s64 	%rd31, %rd4, %rd30;
	ld.global.u8 	%rs70, [%rd31+1];
	setp.ne.s16 	%p12, %rs70, 0;
	mov.u32 	%r160, %r24;
	@%p12 bra 	$L__BB0_16;
$L__BB0_17:
	mul.wide.u32 	%rd32, %r168, 32;
	add.s64 	%rd6, %rd2, %rd32;
	ld.global.u8 	%rs71, [%rd6];
	setp.eq.s16 	%p13, %rs71, 0;
	mov.b32 	%r164, 0;
	@%p13 bra 	$L__BB0_20;
	mov.b32 	%r164, 0;
	mov.u32 	%r163, %r164;
$L__BB0_19:
	cvt.u32.u16 	%r103, %rs71;
	cvt.s32.s8 	%r104, %r103;
	mad.lo.s32 	%r105, %r164, 10, %r104;
	add.s32 	%r164, %r105, -48;
	add.s32 	%r29, %r163, 1;
	cvt.u64.u32 	%rd33, %r163;
	add.s64 	%rd34, %rd6, %rd33;
	ld.global.u8 	%rs71, [%rd34+1];
	setp.ne.s16 	%p14, %rs71, 0;
	mov.u32 	%r163, %r29;
	@%p14 bra 	$L__BB0_19;
$L__BB0_20:
	setp.ge.s32 	%p15, %r161, %r164;
	@%p15 bra 	$L__BB0_22;
	add.s32 	%r157, %r168, -1;
	bra.uni 	$L__BB0_24;
$L__BB0_22:
	setp.le.s32 	%p16, %r161, %r164;
	mov.b32 	%r167, 1;
	@%p16 bra 	$L__BB0_25;
	add.s32 	%r158, %r168, 1;
$L__BB0_24:
	setp.le.s32 	%p17, %r158, %r157;
	mov.b32 	%r167, 0;
	@%p17 bra 	$L__BB0_14;
$L__BB0_25:
	setp.eq.s16 	%p18, %rs72, 0;
	add.s32 	%r108, %r167, %r1;
	add.s32 	%r109, %r108, %r168;
	mul.wide.s32 	%rd36, %r109, 32;
	add.s64 	%rd7, %rd1, %rd36;
	mov.b64 	%rd64, 0;
	@%p18 bra 	$L__BB0_28;
	mov.b64 	%rd63, 0;
$L__BB0_27:
	add.s64 	%rd38, %rd7, %rd63;
	st.global.u8 	[%rd38], %rs72;
	add.s64 	%rd64, %rd63, 1;
	add.s64 	%rd39, %rd4, %rd63;
	ld.global.u8 	%rs72, [%rd39+1];
	setp.ne.s16 	%p19, %rs72, 0;
	mov.u64 	%rd63, %rd64;
	@%p19 bra 	$L__BB0_27;
$L__BB0_28:
	add.s64 	%rd40, %rd7, %rd64;
	mov.b16 	%rs33, 0;
	st.global.u8 	[%rd40], %rs33;
	ld.global.u8 	%rs34, [%rd4+16];
	ld.global.u8 	%rs35, [%rd4+17];
	ld.global.u8 	%rs36, [%rd4+18];
	ld.global.u8 	%rs37, [%rd4+19];
	ld.global.u8 	%rs38, [%rd4+20];
	ld.global.u8 	%rs39, [%rd4+21];
	ld.global.u8 	%rs40, [%rd4+22];
	ld.global.u8 	%rs41, [%rd4+23];
	ld.global.u8 	%rs42, [%rd4+24];
	ld.global.u8 	%rs43, [%rd4+25];
	ld.global.u8 	%rs44, [%rd4+26];
	ld.global.u8 	%rs45, [%rd4+27];
	ld.global.u8 	%rs46, [%rd4+28];
	ld.global.u8 	%rs47, [%rd4+29];
	ld.global.u8 	%rs48, [%rd4+30];
	ld.global.u8 	%rs49, [%rd4+31];
	st.global.u8 	[%rd7+16], %rs34;
	st.global.u8 	[%rd7+17], %rs35;
	st.global.u8 	[%rd7+18], %rs36;
	st.global.u8 	[%rd7+19], %rs37;
	st.global.u8 	[%rd7+20], %rs38;
	st.global.u8 	[%rd7+21], %rs39;
	st.global.u8 	[%rd7+22], %rs40;
	st.global.u8 	[%rd7+23], %rs41;
	st.global.u8 	[%rd7+24], %rs42;
	st.global.u8 	[%rd7+25], %rs43;
	st.global.u8 	[%rd7+26], %rs44;
	st.global.u8 	[%rd7+27], %rs45;
	st.global.u8 	[%rd7+28], %rs46;
	st.global.u8 	[%rd7+29], %rs47;
	st.global.u8 	[%rd7+30], %rs48;
	st.global.u8 	[%rd7+31], %rs49;
	add.s64 	%rd11, %rd2, %rd21;
	ld.global.u8 	%rs78, [%rd11];
	setp.eq.s16 	%p20, %rs78, 0;
	mov.b32 	%r171, 0;
	@%p20 bra 	$L__BB0_31;
	mov.b32 	%r171, 0;
	mov.u16 	%rs73, %rs78;
	mov.u32 	%r170, %r171;
$L__BB0_30:
	cvt.u32.u16 	%r112, %rs73;
	cvt.s32.s8 	%r113, %r112;
	mad.lo.s32 	%r114, %r171, 10, %r113;
	add.s32 	%r171, %r114, -48;
	add.s32 	%r40, %r170, 1;
	cvt.u64.u32 	%rd42, %r170;
	add.s64 	%rd43, %rd11, %rd42;
	ld.global.u8 	%rs73, [%rd43+1];
	setp.ne.s16 	%p21, %rs73, 0;
	mov.u32 	%r170, %r40;
	@%p21 bra 	$L__BB0_30;
$L__BB0_31:
	ld.param.u32 	%r144, [_Z12d_binS_mergeP3_kvS0_S0_i_param_3];
	mul.wide.s32 	%rd44, %r144, 32;
	add.s64 	%rd45, %rd3, %rd44;
	add.s64 	%rd12, %rd45, -32;
	ld.global.u8 	%rs74, [%rd45+-32];
	setp.eq.s16 	%p22, %rs74, 0;
	mov.b32 	%r174, 0;
	@%p22 bra 	$L__BB0_34;
	mov.b32 	%r174, 0;
	mov.u32 	%r173, %r174;
$L__BB0_33:
	cvt.u32.u16 	%r117, %rs74;
	cvt.s32.s8 	%r118, %r117;
	mad.lo.s32 	%r119, %r174, 10, %r118;
	add.s32 	%r174, %r119, -48;
	add.s32 	%r45, %r173, 1;
	cvt.u64.u32 	%rd46, %r173;
	add.s64 	%rd47, %rd12, %rd46;
	ld.global.u8 	%rs74, [%rd47+1];
	setp.ne.s16 	%p23, %rs74, 0;
	mov.u32 	%r173, %r45;
	@%p23 bra 	$L__BB0_33;
$L__BB0_34:
	ld.param.u32 	%r188, [_Z12d_binS_mergeP3_kvS0_S0_i_param_3];
	setp.gt.s32 	%p24, %r171, %r174;
	@%p24 bra 	$L__BB0_52;
	ld.global.u8 	%rs75, [%rd3];
	setp.eq.s16 	%p25, %rs75, 0;
	mov.b32 	%r177, 0;
	@%p25 bra 	$L__BB0_38;
	mov.b32 	%r177, 0;
	mov.u32 	%r176, %r177;
$L__BB0_37:
	cvt.u32.u16 	%r122, %rs75;
	cvt.s32.s8 	%r123, %r122;
	mad.lo.s32 	%r124, %r177, 10, %r123;
	add.s32 	%r177, %r124, -48;
	add.s32 	%r50, %r176, 1;
	cvt.u64.u32 	%rd48, %r176;
	add.s64 	%rd49, %rd3, %rd48;
	ld.global.u8 	%rs75, [%rd49+1];
	setp.ne.s16 	%p26, %rs75, 0;
	mov.u32 	%r176, %r50;
	@%p26 bra 	$L__BB0_37;
$L__BB0_38:
	setp.lt.s32 	%p27, %r171, %r177;
	mov.b32 	%r188, 0;
	@%p27 bra 	$L__BB0_52;
	ld.param.u32 	%r146, [_Z12d_binS_mergeP3_kvS0_S0_i_param_3];
	setp.lt.s32 	%p28, %r146, 1;
	@%p28 bra 	$L__BB0_52;
	ld.param.u32 	%r147, [_Z12d_binS_mergeP3_kvS0_S0_i_param_3];
	add.s32 	%r178, %r147, -1;
	mov.b32 	%r179, 0;
$L__BB0_41:
	setp.eq.s16 	%p29, %rs78, 0;
	add.s32 	%r129, %r178, %r179;
	shr.u32 	%r188, %r129, 1;
	mov.b32 	%r182, 0;
	@%p29 bra 	$L__BB0_44;
	mov.b32 	%r182, 0;
	mov.u16 	%rs76, %rs78;
	mov.u32 	%r181, %r182;
$L__BB0_43:
	cvt.u32.u16 	%r131, %rs76;
	cvt.s32.s8 	%r132, %r131;
	mad.lo.s32 	%r133, %r182, 10, %r132;
	add.s32 	%r182, %r133, -48;
	add.s32 	%r59, %r181, 1;
	cvt.u64.u32 	%rd50, %r181;
	add.s64 	%rd51, %rd11, %rd50;
	ld.global.u8 	%rs76, [%rd51+1];
	setp.ne.s16 	%p30, %rs76, 0;
	mov.u32 	%r181, %r59;
	@%p30 bra 	$L__BB0_43;
$L__BB0_44:
	mul.wide.u32 	%rd52, %r188, 32;
	add.s64 	%rd13, %rd3, %rd52;
	ld.global.u8 	%rs77, [%rd13];
	setp.eq.s16 	%p31, %rs77, 0;
	mov.b32 	%r185, 0;
	@%p31 bra 	$L__BB0_47;
	mov.b32 	%r185, 0;
	mov.u32 	%r184, %r185;
$L__BB0_46:
	cvt.u32.u16 	%r136, %rs77;
	cvt.s32.s8 	%r137, %r136;
	mad.lo.s32 	%r138, %r185, 10, %r137;
	add.s32 	%r185, %r138, -48;
	add.s32 	%r64, %r184, 1;
	cvt.u64.u32 	%rd53, %r184;
	add.s64 	%rd54, %rd13, %rd53;
	ld.global.u8 	%rs77, [%rd54+1];
	setp.ne.s16 	%p32, %rs77, 0;
	mov.u32 	%r184, %r64;
	@%p32 bra 	$L__BB0_46;
$L__BB0_47:
	setp.ge.s32 	%p33, %r182, %r185;
	@%p33 bra 	$L__BB0_49;
	add.s32 	%r178, %r188, -1;
	bra.uni 	$L__BB0_51;
$L__BB0_49:
	setp.le.s32 	%p34, %r182, %r185;
	@%p34 bra 	$L__BB0_52;
	add.s32 	%r179, %r188, 1;
$L__BB0_51:
	setp.le.s32 	%p35, %r179, %r178;
	@%p35 bra 	$L__BB0_41;
$L__BB0_52:
	ld.param.u64 	%rd62, [_Z12d_binS_mergeP3_kvS0_S0_i_param_2];
	setp.eq.s16 	%p36, %rs78, 0;
	add.s32 	%r139, %r188, %r1;
	cvta.to.global.u64 	%rd56, %rd62;
	mul.wide.s32 	%rd57, %r139, 32;
	add.s64 	%rd14, %rd56, %rd57;
	mov.b64 	%rd66, 0;
	@%p36 bra 	$L__BB0_55;
	mov.b64 	%rd65, 0;
$L__BB0_54:
	add.s64 	%rd59, %rd14, %rd65;
	st.global.u8 	[%rd59], %rs78;
	add.s64 	%rd66, %rd65, 1;
	add.s64 	%rd60, %rd11, %rd65;
	ld.global.u8 	%rs78, [%rd60+1];
	setp.ne.s16 	%p37, %rs78, 0;
	mov.u64 	%rd65, %rd66;
	@%p37 bra 	$L__BB0_54;
$L__BB0_55:
	add.s64 	%rd61, %rd14, %rd66;
	mov.b16 	%rs50, 0;
	st.global.u8 	[%rd61], %rs50;
	ld.global.u8 	%rs51, [%rd4+16];
	ld.global.u8 	%rs52, [%rd4+17];
	ld.global.u8 	%rs53, [%rd4+18];
	ld.global.u8 	%rs54, [%rd4+19];
	ld.global.u8 	%rs55, [%rd4+20];
	ld.global.u8 	%rs56, [%rd4+21];
	ld.global.u8 	%rs57, [%rd4+22];
	ld.global.u8 	%rs58, [%rd4+23];
	ld.global.u8 	%rs59, [%rd4+24];
	ld.global.u8 	%rs60, [%rd4+25];
	ld.global.u8 	%rs61, [%rd4+26];
	ld.global.u8 	%rs62, [%rd4+27];
	ld.global.u8 	%rs63, [%rd4+28];
	ld.global.u8 	%rs64, [%rd4+29];
	ld.global.u8 	%rs65, [%rd4+30];
	ld.global.u8 	%rs66, [%rd4+31];
	st.global.u8 	[%rd14+16], %rs51;
	st.global.u8 	[%rd14+17], %rs52;
	st.global.u8 	[%rd14+18], %rs53;
	st.global.u8 	[%rd14+19], %rs54;
	st.global.u8 	[%rd14+20], %rs55;
	st.global.u8 	[%rd14+21], %rs56;
	st.global.u8 	[%rd14+22], %rs57;
	st.global.u8 	[%rd14+23], %rs58;
	st.global.u8 	[%rd14+24], %rs59;
	st.global.u8 	[%rd14+25], %rs60;
	st.global.u8 	[%rd14+26], %rs61;
	st.global.u8 	[%rd14+27], %rs62;
	st.global.u8 	[%rd14+28], %rs63;
	st.global.u8 	[%rd14+29], %rs64;
	st.global.u8 	[%rd14+30], %rs65;
	st.global.u8 	[%rd14+31], %rs66;
$L__BB0_56:
	ret;

}
	// .globl	_Z11d_pathMergeP3_kvS0_S0_ii
.visible .entry _Z11d_pathMergeP3_kvS0_S0_ii(
	.param .u64 .ptr .align 1 _Z11d_pathMergeP3_kvS0_S0_ii_param_0,
	.param .u64 .ptr .align 1 _Z11d_pathMergeP3_kvS0_S0_ii_param_1,
	.param .u64 .ptr .align 1 _Z11d_pathMergeP3_kvS0_S0_ii_param_2,
	.param .u32 _Z11d_pathMergeP3_kvS0_S0_ii_param_3,
	.param .u32 _Z11d_pathMergeP3_kvS0_S0_ii_param_4
)
{
	.reg .pred 	%p<20>;
	.reg .b16 	%rs<17>;
	.reg .b32 	%r<99>;
	.reg .b64 	%rd<39>;

	ld.param.u64 	%rd8, [_Z11d_pathMergeP3_kvS0_S0_ii_param_0];
	ld.param.u64 	%rd9, [_Z11d_pathMergeP3_kvS0_S0_ii_param_1];
	ld.param.u64 	%rd10, [_Z11d_pathMergeP3_kvS0_S0_ii_param_2];
	ld.param.u32 	%r45, [_Z11d_pathMergeP3_kvS0_S0_ii_param_3];
	ld.param.u32 	%r46, [_Z11d_pathMergeP3_kvS0_S0_ii_param_4];
	cvta.to.global.u64 	%rd1, %rd8;
	cvta.to.global.u64 	%rd2, %rd10;
	cvta.to.global.u64 	%rd3, %rd9;
	mov.u32 	%r47, %ctaid.x;
	mov.u32 	%r48, %ntid.x;
	mov.u32 	%r49, %tid.x;
	mad.lo.s32 	%r1, %r47, %r48, %r49;
	setp.ge.s32 	%p1, %r1, %r46;
	@%p1 bra 	$L__BB1_26;
	div.s32 	%r50, %r45, %r46;
	mul.lo.s32 	%r51, %r50, %r1;
	shl.b32 	%r2, %r51, 1;
	setp.gt.s32 	%p2, %r2, %r45;
	sub.s32 	%r52, %r2, %r45;
	selp.b32 	%r97, %r52, 0, %p2;
	min.s32 	%r79, %r2, %r45;
	setp.ge.s32 	%p3, %r97, %r79;
	@%p3 bra 	$L__BB1_9;
$L__BB1_2:
	add.s32 	%r54, %r79, %r97;
	shr.s32 	%r7, %r54, 1;
	mul.wide.s32 	%rd11, %r7, 32;
	add.s64 	%rd4, %rd1, %rd11;
	ld.global.u8 	%rs13, [%rd4];
	setp.eq.s16 	%p4, %rs13, 0;
	mov.b32 	%r83, 0;
	@%p4 bra 	$L__BB1_5;
	mov.b32 	%r83, 0;
	mov.u32 	%r82, %r83;
$L__BB1_4:
	cvt.u32.u16 	%r56, %rs13;
	cvt.s32.s8 	%r57, %r56;
	mad.lo.s32 	%r58, %r83, 10, %r57;
	add.s32 	%r83, %r58, -48;
	add.s32 	%r11, %r82, 1;
	cvt.u64.u32 	%rd12, %r82;
	add.s64 	%rd13, %rd4, %rd12;
	ld.global.u8 	%rs13, [%rd13+1];
	setp.ne.s16 	%p5, %rs13, 0;
	mov.u32 	%r82, %r11;
	@%p5 bra 	$L__BB1_4;
$L__BB1_5:
	not.b32 	%r60, %r7;
	add.s32 	%r61, %r2, %r60;
	mul.wide.s32 	%rd14, %r61, 32;
	add.s64 	%rd5, %rd3, %rd14;
	ld.global.u8 	%rs14, [%rd5];
	setp.eq.s16 	%p6, %rs14, 0;
	mov.b32 	%r86, 0;
	@%p6 bra 	$L__BB1_8;
	mov.b32 	%r86, 0;
	mov.u32 	%r85, %r86;
$L__BB1_7:
	cvt.u32.u16 	%r63, %rs14;
	cvt.s32.s8 	%r64, %r63;
	mad.lo.s32 	%r65, %r86, 10, %r64;
	add.s32 	%r86, %r65, -48;
	add.s32 	%r16, %r85, 1;
	cvt.u64.u32 	%rd15, %r85;
	add.s64 	%rd16, %rd5, %rd15;
	ld.global.u8 	%rs14, [%rd16+1];
	setp.ne.s16 	%p7, %rs14, 0;
	mov.u32 	%r85, %r16;
	@%p7 bra 	$L__BB1_7;
$L__BB1_8:
	setp.lt.s32 	%p8, %r83, %r86;
	add.s32 	%r66, %r7, 1;
	selp.b32 	%r97, %r66, %r97, %p8;
	selp.b32 	%r79, %r79, %r7, %p8;
	setp.lt.s32 	%p9, %r97, %r79;
	@%p9 bra 	$L__BB1_2;
$L__BB1_9:
	shl.b32 	%r67, %r45, 1;
	div.s32 	%r21, %r67, %r46;
	mul.lo.s32 	%r88, %r21, %r1;
	setp.lt.s32 	%p10, %r21, 1;
	@%p10 bra 	$L__BB1_26;
	add.s32 	%r23, %r88, %r21;
	sub.s32 	%r98, %r2, %r97;
$L__BB1_11:
	max.s32 	%r68, %r97, %r98;
	setp.ge.s32 	%p11, %r68, %r45;
	@%p11 bra 	$L__BB1_21;
	mul.wide.s32 	%rd27, %r97, 32;
	add.s64 	%rd6, %rd1, %rd27;
	ld.global.u8 	%rs15, [%rd6];
	setp.eq.s16 	%p14, %rs15, 0;
	mov.b32 	%r93, 0;
	@%p14 bra 	$L__BB1_15;
	mov.b32 	%r93, 0;
	mov.u32 	%r92, %r93;
$L__BB1_14:
	cvt.u32.u16 	%r71, %rs15;
	cvt.s32.s8 	%r72, %r71;
	mad.lo.s32 	%r73, %r93, 10, %r72;
	add.s32 	%r93, %r73, -48;
	add.s32 	%r31, %r92, 1;
	cvt.u64.u32 	%rd28, %r92;
	add.s64 	%rd29, %rd6, %rd28;
	ld.global.u8 	%rs15, [%rd29+1];
	setp.ne.s16 	%p15, %rs15, 0;
	mov.u32 	%r92, %r31;
	@%p15 bra 	$L__BB1_14;
$L__BB1_15:
	mul.wide.s32 	%rd30, %r98, 32;
	add.s64 	%rd7, %rd3, %rd30;
	ld.global.u8 	%rs16, [%rd7];
	setp.eq.s16 	%p16, %rs16, 0;
	mov.b32 	%r96, 0;
	@%p16 bra 	$L__BB1_18;
	mov.b32 	%r96, 0;
	mov.u32 	%r95, %r96;
$L__BB1_17:
	cvt.u32.u16 	%r76, %rs16;
	cvt.s32.s8 	%r77, %r76;
	mad.lo.s32 	%r78, %r96, 10, %r77;
	add.s32 	%r96, %r78, -48;
	add.s32 	%r36, %r95, 1;
	cvt.u64.u32 	%rd31, %r95;
	add.s64 	%rd32, %rd7, %rd31;
	ld.global.u8 	%rs16, [%rd32+1];
	setp.ne.s16 	%p17, %rs16, 0;
	mov.u32 	%r95, %r36;
	@%p17 bra 	$L__BB1_17;
$L__BB1_18:
	setp.gt.s32 	%p18, %r93, %r96;
	@%p18 bra 	$L__BB1_20;
	mul.wide.s32 	%rd33, %r88, 32;
	add.s64 	%rd34, %rd2, %rd33;
	ld.global.u64 	%rd35, [%rd6];
	st.global.u64 	[%rd34], %rd35;
	add.s32 	%r97, %r97, 1;
	bra.uni 	$L__BB1_25;
$L__BB1_20:
	mul.wide.s32 	%rd36, %r88, 32;
	add.s64 	%rd37, %rd2, %rd36;
	ld.global.u64 	%rd38, [%rd7];
	st.global.u64 	[%rd37], %rd38;
	add.s32 	%r98, %r98, 1;
	bra.uni 	$L__BB1_25;
$L__BB1_21:
	setp.ge.s32 	%p12, %r97, %r45;
	@%p12 bra 	$L__BB1_23;
	mul.wide.s32 	%rd22, %r88, 32;
	add.s64 	%rd23, %rd2, %rd22;
	mul.wide.s32 	%rd24, %r97, 32;
	add.s64 	%rd25, %rd1, %rd24;
	ld.global.u64 	%rd26, [%rd25];
	st.global.u64 	[%rd23], %rd26;
	add.s32 	%r97, %r97, 1;
	bra.uni 	$L__BB1_25;
$L__BB1_23:
	setp.ge.s32 	%p13, %r98, %r45;
	@%p13 bra 	$L__BB1_25;
	mul.wide.s32 	%rd17, %r88, 32;
	add.s64 	%rd18, %rd2, %rd17;
	mul.wide.s32 	%rd19, %r98, 32;
	add.s64 	%rd20, %rd3, %rd19;
	ld.global.u64 	%rd21, [%rd20];
	st.global.u64 	[%rd18], %rd21;
	add.s32 	%r98, %r98, 1;
$L__BB1_25:
	add.s32 	%r88, %r88, 1;
	setp.lt.s32 	%p19, %r88, %r23;
	@%p19 bra 	$L__BB1_11;
$L__BB1_26:
	ret;

}


// ===== COMPILED SASS (sm_100) =====

	.target	sm_100

	.elftype	@"ET_EXEC"


//--------------------- .note.nv.tkinfo           --------------------------
	.section	.note.nv.tkinfo,"",@"SHT_NOTE"
	.sectionflags	@"SHF_NOTE_NV_TKINFO"
	.tkinfo
        /*0018*/ 	.word	0x00000002
        /*0030*/ 	.string	""
        /*0030*/ 	.string	"ptxas"
        /*0030*/ 	.string	"Cuda compilation tools, release 13.0, V13.0.88"
        /*0030*/ 	.string	"Build cuda_13.0.r13.0/compiler.36424714_0"
        /*0030*/ 	.string	"-arch sm_100 -m 64 "



//--------------------- .note.nv.cuinfo           --------------------------
	.section	.note.nv.cuinfo,"",@"SHT_NOTE"
	.sectionflags	@"SHF_NOTE_NV_CUINFO"
        /*0018*/ 	.short	0x0002
        /*001a*/ 	.short	0x0064
        /*001c*/ 	.short	0x0082
	.zero		2


//--------------------- .nv.info                  --------------------------
	.section	.nv.info,"",@"SHT_CUDA_INFO"
	.align	4


	//----- nvinfo : EIATTR_REGCOUNT
	.align		4
        /*0000*/ 	.byte	0x04, 0x2f
        /*0002*/ 	.short	(.L_1 - .L_0)
	.align		4
.L_0:
        /*0004*/ 	.word	index@(_Z12d_binS_mergeP3_kvS0_S0_i)
        /*0008*/ 	.word	0x00000020


	//----- nvinfo : EIATTR_FRAME_SIZE
	.align		4
.L_1:
        /*000c*/ 	.byte	0x04, 0x11
        /*000e*/ 	.short	(.L_3 - .L_2)
	.align		4
.L_2:
        /*0010*/ 	.word	index@(_Z12d_binS_mergeP3_kvS0_S0_i)
        /*0014*/ 	.word	0x00000000


	//----- nvinfo : EIATTR_REGCOUNT
	.align		4
.L_3:
        /*0018*/ 	.byte	0x04, 0x2f
        /*001a*/ 	.short	(.L_5 - .L_4)
	.align		4
.L_4:
        /*001c*/ 	.word	index@(_Z11d_pathMergeP3_kvS0_S0_ii)
        /*0020*/ 	.word	0x00000014


	//----- nvinfo : EIATTR_FRAME_SIZE
	.align		4
.L_5:
        /*0024*/ 	.byte	0x04, 0x11
        /*0026*/ 	.short	(.L_7 - .L_6)
	.align		4
.L_6:
        /*0028*/ 	.word	index@(_Z11d_pathMergeP3_kvS0_S0_ii)
        /*002c*/ 	.word	0x00000000


	//----- nvinfo : EIATTR_MIN_STACK_SIZE
	.align		4
.L_7:
        /*0030*/ 	.byte	0x04, 0x12
        /*0032*/ 	.short	(.L_9 - .L_8)
	.align		4
.L_8:
        /*0034*/ 	.word	index@(_Z11d_pathMergeP3_kvS0_S0_ii)
        /*0038*/ 	.word	0x00000000


	//----- nvinfo : EIATTR_MIN_STACK_SIZE
	.align		4
.L_9:
        /*003c*/ 	.byte	0x04, 0x12
        /*003e*/ 	.short	(.L_11 - .L_10)
	.align		4
.L_10:
        /*0040*/ 	.word	index@(_Z12d_binS_mergeP3_kvS0_S0_i)
        /*0044*/ 	.word	0x00000000
.L_11:


//--------------------- .nv.compat                --------------------------
	.section	.nv.compat,"",@"SHT_CUDA_COMPAT_INFO"
	.align	4
        /*0000*/ 	.byte	0x02, 0x09, 0x00, 0x00, 0x02, 0x02, 0x01, 0x00, 0x02, 0x05, 0x05, 0x00, 0x03, 0x07, 0x01, 0x01
        /*0010*/ 	.byte	0x02, 0x03, 0x00, 0x00, 0x02, 0x06, 0x01, 0x00, 0x04, 0x0b, 0x08, 0x00, 0x09, 0x00, 0x00, 0x00
        /*0020*/ 	.byte	0x00, 0x00, 0x00, 0x00


//--------------------- .nv.info._Z11d_pathMergeP3_kvS0_S0_ii --------------------------
	.section	.nv.info._Z11d_pathMergeP3_kvS0_S0_ii,"",@"SHT_CUDA_INFO"
	.sectionflags	@""
	.align	4


	//----- nvinfo : EIATTR_CUDA_API_VERSION
	.align		4
        /*0000*/ 	.byte	0x04, 0x37
        /*0002*/ 	.short	(.L_13 - .L_12)
.L_12:
        /*0004*/ 	.word	0x00000082


	//----- nvinfo : EIATTR_KPARAM_INFO
	.align		4
.L_13:
        /*0008*/ 	.byte	0x04, 0x17
        /*000a*/ 	.short	(.L_15 - .L_14)
.L_14:
        /*000c*/ 	.word	0x00000000
        /*0010*/ 	.short	0x0004
        /*0012*/ 	.short	0x001c
        /*0014*/ 	.byte	0x00, 0xf0, 0x11, 0x00


	//----- nvinfo : EIATTR_KPARAM_INFO
	.align		4
.L_15:
        /*0018*/ 	.byte	0x04, 0x17
        /*001a*/ 	.short	(.L_17 - .L_16)
.L_16:
        /*001c*/ 	.word	0x00000000
        /*0020*/ 	.short	0x0003
        /*0022*/ 	.short	0x0018
        /*0024*/ 	.byte	0x00, 0xf0, 0x11, 0x00


	//----- nvinfo : EIATTR_KPARAM_INFO
	.align		4
.L_17:
        /*0028*/ 	.byte	0x04, 0x17
        /*002a*/ 	.short	(.L_19 - .L_18)
.L_18:
        /*002c*/ 	.word	0x00000000
        /*0030*/ 	.short	0x0002
        /*0032*/ 	.short	0x0010
        /*0034*/ 	.byte	0x00, 0xf5, 0x21, 0x00


	//----- nvinfo : EIATTR_KPARAM_INFO
	.align		4
.L_19:
        /*0038*/ 	.byte	0x04, 0x17
        /*003a*/ 	.short	(.L_21 - .L_20)
.L_20:
        /*003c*/ 	.word	0x00000000
        /*0040*/ 	.short	0x0001
        /*0042*/ 	.short	0x0008
        /*0044*/ 	.byte	0x00, 0xf5, 0x21, 0x00


	//----- nvinfo : EIATTR_KPARAM_INFO
	.align		4
.L_21:
        /*0048*/ 	.byte	0x04, 0x17
        /*004a*/ 	.short	(.L_23 - .L_22)
.L_22:
        /*004c*/ 	.word	0x00000000
        /*0050*/ 	.short	0x0000
        /*0052*/ 	.short	0x0000
        /*0054*/ 	.byte	0x00, 0xf5, 0x21, 0x00


	//----- nvinfo : EIATTR_SPARSE_MMA_MASK
	.align		4
.L_23:
        /*0058*/ 	.byte	0x03, 0x50
        /*005a*/ 	.short	0x0000


	//----- nvinfo : EIATTR_MAXREG_COUNT
	.align		4
        /*005c*/ 	.byte	0x03, 0x1b
        /*005e*/ 	.short	0x00ff


	//----- nvinfo : EIATTR_MERCURY_ISA_VERSION
	.align		4
        /*0060*/ 	.byte	0x03, 0x5f
        /*0062*/ 	.short	0x0101


	//----- nvinfo : EIATTR_VRC_CTA_INIT_COUNT
	.align		4
        /*0064*/ 	.byte	0x02, 0x4a
	.zero		1
	.zero		1


	//----- nvinfo : EIATTR_EXIT_INSTR_OFFSETS
	.align		4
        /*0068*/ 	.byte	0x04, 0x1c
        /*006a*/ 	.short	(.L_25 - .L_24)


	//   ....[0]....
.L_24:
        /*006c*/ 	.word	0x00000070


	//   ....[1]....
        /*0070*/ 	.word	0x00000760


	//   ....[2]....
        /*0074*/ 	.word	0x00000c70


	//----- nvinfo : EIATTR_CRS_STACK_SIZE
	.align		4
.L_25:
        /*0078*/ 	.byte	0x04, 0x1e
        /*007a*/ 	.short	(.L_27 - .L_26)
.L_26:
        /*007c*/ 	.word	0x00000000


	//----- nvinfo : EIATTR_CBANK_PARAM_SIZE
	.align		4
.L_27:
        /*0080*/ 	.byte	0x03, 0x19
        /*0082*/ 	.short	0x0020


	//----- nvinfo : EIATTR_PARAM_CBANK
	.align		4
        /*0084*/ 	.byte	0x04, 0x0a
        /*0086*/ 	.short	(.L_29 - .L_28)
	.align		4
.L_28:
        /*0088*/ 	.word	index@(.nv.constant0._Z11d_pathMergeP3_kvS0_S0_ii)
        /*008c*/ 	.short	0x0380
        /*008e*/ 	.short	0x0020


	//----- nvinfo : EIATTR_SW_WAR
	.align		4
.L_29:
        /*0090*/ 	.byte	0x04, 0x36
        /*0092*/ 	.short	(.L_31 - .L_30)
.L_30:
        /*0094*/ 	.word	0x00000008
.L_31:


//--------------------- .nv.info._Z12d_binS_mergeP3_kvS0_S0_i --------------------------
	.section	.nv.info._Z12d_binS_mergeP3_kvS0_S0_i,"",@"SHT_CUDA_INFO"
	.sectionflags	@""
	.align	4


	//----- nvinfo : EIATTR_CUDA_API_VERSION
	.align		4
        /*0000*/ 	.byte	0x04, 0x37
        /*0002*/ 	.short	(.L_33 - .L_32)
.L_32:
        /*0004*/ 	.word	0x00000082


	//----- nvinfo : EIATTR_KPARAM_INFO
	.align		4
.L_33:
        /*0008*/ 	.byte	0x04, 0x17
        /*000a*/ 	.short	(.L_35 - .L_34)
.L_34:
        /*000c*/ 	.word	0x00000000
        /*0010*/ 	.short	0x0003
        /*0012*/ 	.short	0x0018
        /*0014*/ 	.byte	0x00, 0xf0, 0x11, 0x00


	//----- nvinfo : EIATTR_KPARAM_INFO
	.align		4
.L_35:
        /*0018*/ 	.byte	0x04, 0x17
        /*001a*/ 	.short	(.L_37 - .L_36)
.L_36:
        /*001c*/ 	.word	0x00000000
        /*0020*/ 	.short	0x0002
        /*0022*/ 	.short	0x0010
        /*0024*/ 	.byte	0x00, 0xf5, 0x21, 0x00


	//----- nvinfo : EIATTR_KPARAM_INFO
	.align		4
.L_37:
        /*0028*/ 	.byte	0x04, 0x17
        /*002a*/ 	.short	(.L_39 - .L_38)
.L_38:
        /*002c*/ 	.word	0x00000000
        /*0030*/ 	.short	0x0001
        /*0032*/ 	.short	0x0008
        /*0034*/ 	.byte	0x00, 0xf5, 0x21, 0x00


	//----- nvinfo : EIATTR_KPARAM_INFO
	.align		4
.L_39:
        /*0038*/ 	.byte	0x04, 0x17
        /*003a*/ 	.short	(.L_41 - .L_40)
.L_40:
        /*003c*/ 	.word	0x00000000
        /*0040*/ 	.short	0x0000
        /*0042*/ 	.short	0x0000
        /*0044*/ 	.byte	0x00, 0xf5, 0x21, 0x00


	//----- nvinfo : EIATTR_SPARSE_MMA_MASK
	.align		4
.L_41:
        /*0048*/ 	.byte	0x03, 0x50
        /*004a*/ 	.short	0x0000


	//----- nvinfo : EIATTR_MAXREG_COUNT
	.align		4
        /*004c*/ 	.byte	0x03, 0x1b
        /*004e*/ 	.short	0x00ff


	//----- nvinfo : EIATTR_MERCURY_ISA_VERSION
	.align		4
        /*0050*/ 	.byte	0x03, 0x5f
        /*0052*/ 	.short	0x0101


	//----- nvinfo : EIATTR_VRC_CTA_INIT_COUNT
	.align		4
        /*0054*/ 	.byte	0x02, 0x4a
	.zero		1
	.zero		1


	//----- nvinfo : EIATTR_EXIT_INSTR_OFFSETS
	.align		4
        /*0058*/ 	.byte	0x04, 0x1c
        /*005a*/ 	.short	(.L_43 - .L_42)


	//   ....[0]....
.L_42:
        /*005c*/ 	.word	0x00000070


	//   ....[1]....
        /*0060*/ 	.word	0x000017e0


	//----- nvinfo : EIATTR_CRS_STACK_SIZE
	.align		4
.L_43:
        /*0064*/ 	.byte	0x04, 0x1e
        /*0066*/ 	.short	(.L_45 - .L_44)
.L_44:
        /*0068*/ 	.word	0x00000000


	//----- nvinfo : EIATTR_CBANK_PARAM_SIZE
	.align		4
.L_45:
        /*006c*/ 	.byte	0x03, 0x19
        /*006e*/ 	.short	0x001c


	//----- nvinfo : EIATTR_PARAM_CBANK
	.align		4
        /*0070*/ 	.byte	0x04, 0x0a
        /*0072*/ 	.short	(.L_47 - .L_46)
	.align		4
.L_46:
        /*0074*/ 	.word	index@(.nv.constant0._Z12d_binS_mergeP3_kvS0_S0_i)
        /*0078*/ 	.short	0x0380
        /*007a*/ 	.short	0x001c


	//----- nvinfo : EIATTR_SW_WAR
	.align		4
.L_47:
        /*007c*/ 	.byte	0x04, 0x36
        /*007e*/ 	.short	(.L_49 - .L_48)
.L_48:
        /*0080*/ 	.word	0x00000008
.L_49:


//--------------------- .nv.callgraph             --------------------------
	.section	.nv.callgraph,"",@"SHT_CUDA_CALLGRAPH"
	.align	4
	.sectionentsize	8
	.align		4
        /*0000*/ 	.word	0x00000000
	.align		4
        /*0004*/ 	.word	0xffffffff
	.align		4
        /*0008*/ 	.word	0x00000000
	.align		4
        /*000c*/ 	.word	0xfffffffe
	.align		4
        /*0010*/ 	.word	0x00000000
	.align		4
        /*0014*/ 	.word	0xfffffffd
	.align		4
        /*0018*/ 	.word	0x00000000
	.align		4
        /*001c*/ 	.word	0xfffffffc


//--------------------- .text._Z11d_pathMergeP3_kvS0_S0_ii --------------------------
	.section	.text._Z11d_pathMergeP3_kvS0_S0_ii,"ax",@progbits
	.align	128
        .global         _Z11d_pathMergeP3_kvS0_S0_ii
        .type           _Z11d_pathMergeP3_kvS0_S0_ii,@function
        .size           _Z11d_pathMergeP3_kvS0_S0_ii,(.L_x_64 - _Z11d_pathMergeP3_kvS0_S0_ii)
        .other          _Z11d_pathMergeP3_kvS0_S0_ii,@"STO_CUDA_ENTRY STV_DEFAULT"
_Z11d_pathMergeP3_kvS0_S0_ii:
.text._Z11d_pathMergeP3_kvS0_S0_ii:
[----:B------:R-:W-:Y:S01]  /*0000*/  LDC R1, c[0x0][0x37c] ;  /* 0x0000df00ff017b82 */ /* 0x000fe20000000800 */
[----:B------:R-:W0:Y:S07]  /*0010*/  S2R R0, SR_TID.X ;  /* 0x0000000000007919 */ /* 0x000e2e0000002100 */
[----:B------:R-:W0:Y:S08]  /*0020*/  S2UR UR4, SR_CTAID.X ;  /* 0x00000000000479c3 */ /* 0x000e300000002500 */
[----:B------:R-:W0:Y:S08]  /*0030*/  LDC R3, c[0x0][0x360] ;  /* 0x0000d800ff037b82 */ /* 0x000e300000000800 */
[----:B------:R-:W1:Y:S01]  /*0040*/  LDC R2, c[0x0][0x39c] ;  /* 0x0000e700ff027b82 */ /* 0x000e620000000800 */
[----:B0-----:R-:W-:-:S05]  /*0050*/  IMAD R3, R3, UR4, R0 ;  /* 0x0000000403037c24 */ /* 0x001fca000f8e0200 */
[----:B-1----:R-:W-:-:S13]  /*0060*/  ISETP.GE.AND P0, PT, R3, R2, PT ;  /* 0x000000020300720c */ /* 0x002fda0003f06270 */
[----:B------:R-:W-:Y:S05]  /*0070*/  @P0 EXIT ;  /* 0x000000000000094d */ /* 0x000fea0003800000 */
[----:B------:R-:W-:Y:S01]  /*0080*/  IABS R7, R2 ;  /* 0x0000000200077213 */ /* 0x000fe20000000000 */
[----:B------:R-:W0:Y:S01]  /*0090*/  LDC R8, c[0x0][0x398] ;  /* 0x0000e600ff087b82 */ /* 0x000e220000000800 */
[----:B------:R-:W1:Y:S01]  /*00a0*/  LDCU.64 UR4, c[0x0][0x358] ;  /* 0x00006b00ff0477ac */ /* 0x000e620008000a00 */
[----:B------:R-:W-:Y:S01]  /*00b0*/  BSSY.RECONVERGENT B0, `(.L_x_0) ;  /* 0x0000050000007945 */ /* 0x000fe20003800200 */
[----:B------:R-:W2:Y:S08]  /*00c0*/  I2F.RP R0, R7 ;  /* 0x0000000700007306 */ /* 0x000eb00000209400 */
[----:B--2---:R-:W2:Y:S02]  /*00d0*/  MUFU.RCP R0, R0 ;  /* 0x0000000000007308 */ /* 0x004ea40000001000 */
[----:B--2---:R-:W-:-:S06]  /*00e0*/  VIADD R4, R0, 0xffffffe ;  /* 0x0ffffffe00047836 */ /* 0x004fcc0000000000 */
[----:B------:R2:W3:Y:S02]  /*00f0*/  F2I.FTZ.U32.TRUNC.NTZ R5, R4 ;  /* 0x0000000400057305 */ /* 0x0004e4000021f000 */
[----:B--2---:R-:W-:Y:S02]  /*0100*/  IMAD.MOV.U32 R4, RZ, RZ, RZ ;  /* 0x000000ffff047224 */ /* 0x004fe400078e00ff */
[----:B---3--:R-:W-:-:S04]  /*0110*/  IMAD.MOV R6, RZ, RZ, -R5 ;  /* 0x000000ffff067224 */ /* 0x008fc800078e0a05 */
[----:B------:R-:W-:Y:S01]  /*0120*/  IMAD R9, R6, R7, RZ ;  /* 0x0000000706097224 */ /* 0x000fe200078e02ff */
[----:B0-----:R-:W-:-:S03]  /*0130*/  IABS R6, R8 ;  /* 0x0000000800067213 */ /* 0x001fc60000000000 */
[----:B------:R-:W-:-:S06]  /*0140*/  IMAD.HI.U32 R5, R5, R9, R4 ;  /* 0x0000000905057227 */ /* 0x000fcc00078e0004 */
[----:B------:R-:W-:-:S04]  /*0150*/  IMAD.HI.U32 R5, R5, R6, RZ ;  /* 0x0000000605057227 */ /* 0x000fc800078e00ff */
[----:B------:R-:W-:-:S04]  /*0160*/  IMAD.MOV R0, RZ, RZ, -R5 ;  /* 0x000000ffff007224 */ /* 0x000fc800078e0a05 */
[----:B------:R-:W-:-:S05]  /*0170*/  IMAD R0, R7, R0, R6 ;  /* 0x0000000007007224 */ /* 0x000fca00078e0206 */
[----:B------:R-:W-:-:S13]  /*0180*/  ISETP.GT.U32.AND P2, PT, R7, R0, PT ;  /* 0x000000000700720c */ /* 0x000fda0003f44070 */
[-C--:B------:R-:W-:Y:S01]  /*0190*/  @!P2 IADD3 R0, PT, PT, R0, -R7.reuse, RZ ;  /* 0x800000070000a210 */ /* 0x080fe20007ffe0ff */
[----:B------:R-:W-:Y:S01]  /*01a0*/  @!P2 VIADD R5, R5, 0x1 ;  /* 0x000000010505a836 */ /* 0x000fe20000000000 */
[----:B------:R-:W-:Y:S02]  /*01b0*/  ISETP.NE.AND P2, PT, R2, RZ, PT ;  /* 0x000000ff0200720c */ /* 0x000fe40003f45270 */
[----:B------:R-:W-:Y:S02]  /*01c0*/  ISETP.GE.U32.AND P0, PT, R0, R7, PT ;  /* 0x000000070000720c */ /* 0x000fe40003f06070 */
[----:B------:R-:W-:-:S04]  /*01d0*/  LOP3.LUT R0, R8, R2, RZ, 0x3c, !PT ;  /* 0x0000000208007212 */ /* 0x000fc800078e3cff */
[----:B------:R-:W-:-:S07]  /*01e0*/  ISETP.GE.AND P1, PT, R0, RZ, PT ;  /* 0x000000ff0000720c */ /* 0x000fce0003f26270 */
[----:B------:R-:W-:-:S06]  /*01f0*/  @P0 VIADD R5, R5, 0x1 ;  /* 0x0000000105050836 */ /* 0x000fcc0000000000 */
[----:B------:R-:W-:Y:S01]  /*0200*/  @!P1 IMAD.MOV R5, RZ, RZ, -R5 ;  /* 0x000000ffff059224 */ /* 0x000fe200078e0a05 */
[----:B------:R-:W-:-:S05]  /*0210*/  @!P2 LOP3.LUT R5, RZ, R2, RZ, 0x33, !PT ;  /* 0x00000002ff05a212 */ /* 0x000fca00078e33ff */
[----:B------:R-:W-:-:S05]  /*0220*/  IMAD R5, R3, R5, RZ ;  /* 0x0000000503057224 */ /* 0x000fca00078e02ff */
[----:B------:R-:W-:-:S04]  /*0230*/  SHF.L.U32 R5, R5, 0x1, RZ ;  /* 0x0000000105057819 */ /* 0x000fc800000006ff */
[CC--:B------:R-:W-:Y:S01]  /*0240*/  ISETP.GT.AND P0, PT, R5.reuse, R8.reuse, PT ;  /* 0x000000080500720c */ /* 0x0c0fe20003f04270 */
[C---:B------:R-:W-:Y:S01]  /*0250*/  IMAD.IADD R0, R5.reuse, 0x1, -R8 ;  /* 0x0000000105007824 */ /* 0x040fe200078e0a08 */
[----:B------:R-:W-:-:S04]  /*0260*/  VIMNMX R2, PT, PT, R5, R8, PT ;  /* 0x0000000805027248 */ /* 0x000fc80003fe0100 */
[----:B------:R-:W-:-:S04]  /*0270*/  SEL R0, R0, RZ, P0 ;  /* 0x000000ff00007207 */ /* 0x000fc80000000000 */
[----:B------:R-:W-:-:S13]  /*0280*/  ISETP.GE.AND P0, PT, R0, R2, PT ;  /* 0x000000020000720c */ /* 0x000fda0003f06270 */
[----:B-1----:R-:W-:Y:S05]  /*0290*/  @P0 BRA `(.L_x_1) ;  /* 0x0000000000c40947 */ /* 0x002fea0003800000 */
.L_x_8:
[----:B------:R-:W0:Y:S01]  /*02a0*/  LDC.64 R6, c[0x0][0x380] ;  /* 0x0000e000ff067b82 */ /* 0x000e220000000a00 */
[----:B------:R-:W-:-:S05]  /*02b0*/  IMAD.IADD R11, R2, 0x1, R0 ;  /* 0x00000001020b7824 */ /* 0x000fca00078e0200 */
[----:B------:R-:W-:Y:S02]  /*02c0*/  SHF.R.S32.HI R11, RZ, 0x1, R11 ;  /* 0x00000001ff0b7819 */ /* 0x000fe4000001140b */
[----:B------:R-:W1:Y:S02]  /*02d0*/  LDC.64 R8, c[0x0][0x388] ;  /* 0x0000e200ff087b82 */ /* 0x000e640000000a00 */
[----:B------:R-:W-:-:S05]  /*02e0*/  LOP3.LUT R4, RZ, R11, RZ, 0x33, !PT ;  /* 0x0000000bff047212 */ /* 0x000fca00078e33ff */
[----:B------:R-:W-:Y:S02]  /*02f0*/  IMAD.IADD R13, R5, 0x1, R4 ;  /* 0x00000001050d7824 */ /* 0x000fe400078e0204 */
[----:B0-----:R-:W-:-:S05]  /*0300*/  IMAD.WIDE R6, R11, 0x20, R6 ;  /* 0x000000200b067825 */ /* 0x001fca00078e0206 */
[----:B------:R-:W2:Y:S01]  /*0310*/  LDG.E.U8 R10, desc[UR4][R6.64] ;  /* 0x00000004060a7981 */ /* 0x000ea2000c1e1100 */
[----:B-1----:R-:W-:-:S05]  /*0320*/  IMAD.WIDE R8, R13, 0x20, R8 ;  /* 0x000000200d087825 */ /* 0x002fca00078e0208 */
[----:B------:R-:W3:Y:S01]  /*0330*/  LDG.E.U8 R16, desc[UR4][R8.64] ;  /* 0x0000000408107981 */ /* 0x000ee2000c1e1100 */
[----:B------:R-:W-:Y:S01]  /*0340*/  BSSY.RECONVERGENT B1, `(.L_x_2) ;  /* 0x0000011000017945 */ /* 0x000fe20003800200 */
[----:B------:R-:W-:Y:S01]  /*0350*/  HFMA2 R4, -RZ, RZ, 0, 0 ;  /* 0x00000000ff047431 */ /* 0x000fe200000001ff */
[----:B--2---:R-:W-:Y:S02]  /*0360*/  ISETP.NE.AND P1, PT, R10, RZ, PT ;  /* 0x000000ff0a00720c */ /* 0x004fe40003f25270 */
[----:B---3--:R-:W-:-:S11]  /*0370*/  ISETP.NE.AND P0, PT, R16, RZ, PT ;  /* 0x000000ff1000720c */ /* 0x008fd60003f05270 */
[----:B------:R-:W-:Y:S05]  /*0380*/  @!P1 BRA `(.L_x_3) ;  /* 0x0000000000309947 */ /* 0x000fea0003800000 */
[----:B------:R-:W-:Y:S02]  /*0390*/  IMAD.MOV.U32 R4, RZ, RZ, RZ ;  /* 0x000000ffff047224 */ /* 0x000fe400078e00ff */
[----:B------:R-:W-:-:S07]  /*03a0*/  IMAD.MOV.U32 R15, RZ, RZ, RZ ;  /* 0x000000ffff0f7224 */ /* 0x000fce00078e00ff */
.L_x_4:
[----:B------:R-:W-:Y:S02]  /*03b0*/  IADD3 R12, P1, PT, R6, R15, RZ ;  /* 0x0000000f060c7210 */ /* 0x000fe40007f3e0ff */
[----:B------:R-:W-:-:S03]  /*03c0*/  LOP3.LUT R14, R10, 0xffff, RZ, 0xc0, !PT ;  /* 0x0000ffff0a0e7812 */ /* 0x000fc600078ec0ff */
[----:B------:R-:W-:-:S05]  /*03d0*/  IMAD.X R13, RZ, RZ, R7, P1 ;  /* 0x000000ffff0d7224 */ /* 0x000fca00008e0607 */
[----:B------:R-:W2:Y:S01]  /*03e0*/  LDG.E.U8 R10, desc[UR4][R12.64+0x1] ;  /* 0x000001040c0a7981 */ /* 0x000ea2000c1e1100 */
[----:B------:R-:W-:Y:S02]  /*03f0*/  PRMT R17, R14, 0x8880, RZ ;  /* 0x000088800e117816 */ /* 0x000fe400000000ff */
[----:B------:R-:W-:-:S03]  /*0400*/  IADD3 R15, PT, PT, R15, 0x1, RZ ;  /* 0x000000010f0f7810 */ /* 0x000fc60007ffe0ff */
[----:B------:R-:W-:-:S04]  /*0410*/  IMAD R4, R4, 0xa, R17 ;  /* 0x0000000a04047824 */ /* 0x000fc800078e0211 */
[----:B------:R-:W-:Y:S01]  /*0420*/  VIADD R4, R4, 0xffffffd0 ;  /* 0xffffffd004047836 */ /* 0x000fe20000000000 */
[----:B--2---:R-:W-:-:S13]  /*0430*/  ISETP.NE.AND P1, PT, R10, RZ, PT ;  /* 0x000000ff0a00720c */ /* 0x004fda0003f25270 */
[----:B------:R-:W-:Y:S05]  /*0440*/  @P1 BRA `(.L_x_4) ;  /* 0xfffffffc00d81947 */ /* 0x000fea000383ffff */
.L_x_3:
[----:B------:R-:W-:Y:S05]  /*0450*/  BSYNC.RECONVERGENT B1 ;  /* 0x0000000000017941 */ /* 0x000fea0003800200 */
.L_x_2:
[----:B------:R-:W-:Y:S01]  /*0460*/  BSSY.RECONVERGENT B1, `(.L_x_5) ;  /* 0x000000f000017945 */ /* 0x000fe20003800200 */
[----:B------:R-:W-:-:S03]  /*0470*/  IMAD.MOV.U32 R13, RZ, RZ, RZ ;  /* 0x000000ffff0d7224 */ /* 0x000fc600078e00ff */
[----:B------:R-:W-:Y:S05]  /*0480*/  @!P0 BRA `(.L_x_6) ;  /* 0x0000000000308947 */ /* 0x000fea0003800000 */
[----:B------:R-:W-:Y:S01]  /*0490*/  IMAD.MOV.U32 R13, RZ, RZ, RZ ;  /* 0x000000ffff0d7224 */ /* 0x000fe200078e00ff */
[----:B------:R-:W-:-:S07]  /*04a0*/  MOV R15, RZ ;  /* 0x000000ff000f7202 */ /* 0x000fce0000000f00 */
.L_x_7:
[----:B------:R-:W-:Y:S02]  /*04b0*/  IADD3 R6, P0, PT, R8, R15, RZ ;  /* 0x0000000f08067210 */ /* 0x000fe40007f1e0ff */
[----:B------:R-:W-:-:S03]  /*04c0*/  LOP3.LUT R10, R16, 0xffff, RZ, 0xc0, !PT ;  /* 0x0000ffff100a7812 */ /* 0x000fc600078ec0ff */
[----:B------:R-:W-:-:S05]  /*04d0*/  IMAD.X R7, RZ, RZ, R9, P0 ;  /* 0x000000ffff077224 */ /* 0x000fca00000e0609 */
[----:B------:R-:W2:Y:S01]  /*04e0*/  LDG.E.U8 R16, desc[UR4][R6.64+0x1] ;  /* 0x0000010406107981 */ /* 0x000ea2000c1e1100 */
[----:B------:R-:W-:Y:S01]  /*04f0*/  PRMT R10, R10, 0x8880, RZ ;  /* 0x000088800a0a7816 */ /* 0x000fe200000000ff */
[----:B------:R-:W-:-:S04]  /*0500*/  VIADD R15, R15, 0x1 ;  /* 0x000000010f0f7836 */ /* 0x000fc80000000000 */
[----:B------:R-:W-:-:S04]  /*0510*/  IMAD R10, R13, 0xa, R10 ;  /* 0x0000000a0d0a7824 */ /* 0x000fc800078e020a */
[----:B------:R-:W-:Y:S01]  /*0520*/  VIADD R13, R10, 0xffffffd0 ;  /* 0xffffffd00a0d7836 */ /* 0x000fe20000000000 */
[----:B--2---:R-:W-:-:S13]  /*0530*/  ISETP.NE.AND P0, PT, R16, RZ, PT ;  /* 0x000000ff1000720c */ /* 0x004fda0003f05270 */
[----:B------:R-:W-:Y:S05]  /*0540*/  @P0 BRA `(.L_x_7) ;  /* 0xfffffffc00d80947 */ /* 0x000fea000383ffff */
.L_x_6:
[----:B------:R-:W-:Y:S05]  /*0550*/  BSYNC.RECONVERGENT B1 ;  /* 0x0000000000017941 */ /* 0x000fea0003800200 */
.L_x_5:
[----:B------:R-:W-:-:S04]  /*0560*/  ISETP.GE.AND P0, PT, R4, R13, PT ;  /* 0x0000000d0400720c */ /* 0x000fc80003f06270 */
[----:B------:R-:W-:-:S09]  /*0570*/  SEL R2, R2, R11, !P0 ;  /* 0x0000000b02027207 */ /* 0x000fd20004000000 */
[----:B------:R-:W-:-:S04]  /*0580*/  @!P0 IADD3 R0, PT, PT, R11, 0x1, RZ ;  /* 0x000000010b008810 */ /* 0x000fc80007ffe0ff */
[----:B------:R-:W-:-:S13]  /*0590*/  ISETP.GE.AND P0, PT, R0, R2, PT ;  /* 0x000000020000720c */ /* 0x000fda0003f06270 */
[----:B------:R-:W-:Y:S05]  /*05a0*/  @!P0 BRA `(.L_x_8) ;  /* 0xfffffffc003c8947 */ /* 0x000fea000383ffff */
.L_x_1:
[----:B------:R-:W-:Y:S05]  /*05b0*/  BSYNC.RECONVERGENT B0 ;  /* 0x0000000000007941 */ /* 0x000fea0003800200 */
.L_x_0:
[----:B------:R-:W0:Y:S02]  /*05c0*/  LDC.64 R6, c[0x0][0x398] ;  /* 0x0000e600ff067b82 */ /* 0x000e240000000a00 */
[----:B0-----:R-:W-:Y:S01]  /*05d0*/  IABS R11, R7 ;  /* 0x00000007000b7213 */ /* 0x001fe20000000000 */
[----:B------:R-:W-:-:S03]  /*05e0*/  IMAD.SHL.U32 R6, R6, 0x2, RZ ;  /* 0x0000000206067824 */ /* 0x000fc600078e00ff */
[----:B------:R-:W0:Y:S08]  /*05f0*/  I2F.RP R2, R11 ;  /* 0x0000000b00027306 */ /* 0x000e300000209400 */
[----:B0-----:R-:W0:Y:S02]  /*0600*/  MUFU.RCP R2, R2 ;  /* 0x0000000200027308 */ /* 0x001e240000001000 */
[----:B0-----:R-:W-:-:S06]  /*0610*/  VIADD R8, R2, 0xffffffe ;  /* 0x0ffffffe02087836 */ /* 0x001fcc0000000000 */
[----:B------:R0:W1:Y:S02]  /*0620*/  F2I.FTZ.U32.TRUNC.NTZ R9, R8 ;  /* 0x0000000800097305 */ /* 0x000064000021f000 */
[----:B0-----:R-:W-:Y:S02]  /*0630*/  HFMA2 R8, -RZ, RZ, 0, 0 ;  /* 0x00000000ff087431 */ /* 0x001fe400000001ff */
[----:B-1----:R-:W-:-:S04]  /*0640*/  IMAD.MOV R4, RZ, RZ, -R9 ;  /* 0x000000ffff047224 */ /* 0x002fc800078e0a09 */
[----:B------:R-:W-:Y:S01]  /*0650*/  IMAD R13, R4, R11, RZ ;  /* 0x0000000b040d7224 */ /* 0x000fe200078e02ff */
[----:B------:R-:W-:Y:S02]  /*0660*/  IABS R4, R6 ;  /* 0x0000000600047213 */ /* 0x000fe40000000000 */
[----:B------:R-:W-:Y:S01]  /*0670*/  LOP3.LUT R6, R6, R7, RZ, 0x3c, !PT ;  /* 0x0000000706067212 */ /* 0x000fe200078e3cff */
[----:B------:R-:W-:-:S03]  /*0680*/  IMAD.HI.U32 R13, R9, R13, R8 ;  /* 0x0000000d090d7227 */ /* 0x000fc600078e0008 */
[----:B------:R-:W-:-:S03]  /*0690*/  ISETP.GE.AND P0, PT, R6, RZ, PT ;  /* 0x000000ff0600720c */ /* 0x000fc60003f06270 */
[----:B------:R-:W-:-:S04]  /*06a0*/  IMAD.HI.U32 R2, R13, R4, RZ ;  /* 0x000000040d027227 */ /* 0x000fc800078e00ff */
[----:B------:R-:W-:-:S04]  /*06b0*/  IMAD.MOV R9, RZ, RZ, -R2 ;  /* 0x000000ffff097224 */ /* 0x000fc800078e0a02 */
[----:B------:R-:W-:-:S05]  /*06c0*/  IMAD R4, R11, R9, R4 ;  /* 0x000000090b047224 */ /* 0x000fca00078e0204 */
[----:B------:R-:W-:-:S13]  /*06d0*/  ISETP.GT.U32.AND P2, PT, R11, R4, PT ;  /* 0x000000040b00720c */ /* 0x000fda0003f44070 */
[----:B------:R-:W-:Y:S02]  /*06e0*/  @!P2 IMAD.IADD R4, R4, 0x1, -R11 ;  /* 0x000000010404a824 */ /* 0x000fe400078e0a0b */
[----:B------:R-:W-:Y:S01]  /*06f0*/  @!P2 VIADD R2, R2, 0x1 ;  /* 0x000000010202a836 */ /* 0x000fe20000000000 */
[----:B------:R-:W-:Y:S02]  /*0700*/  ISETP.NE.AND P2, PT, R7, RZ, PT ;  /* 0x000000ff0700720c */ /* 0x000fe40003f45270 */
[----:B------:R-:W-:-:S13]  /*0710*/  ISETP.GE.U32.AND P1, PT, R4, R11, PT ;  /* 0x0000000b0400720c */ /* 0x000fda0003f26070 */
[----:B------:R-:W-:-:S05]  /*0720*/  @P1 IADD3 R2, PT, PT, R2, 0x1, RZ ;  /* 0x0000000102021810 */ /* 0x000fca0007ffe0ff */
[----:B------:R-:W-:Y:S01]  /*0730*/  @!P0 IMAD.MOV R2, RZ, RZ, -R2 ;  /* 0x000000ffff028224 */ /* 0x000fe200078e0a02 */
[----:B------:R-:W-:-:S04]  /*0740*/  @!P2 LOP3.LUT R2, RZ, R7, RZ, 0x33, !PT ;  /* 0x00000007ff02a212 */ /* 0x000fc800078e33ff */
[----:B------:R-:W-:-:S13]  /*0750*/  ISETP.GE.AND P0, PT, R2, 0x1, PT ;  /* 0x000000010200780c */ /* 0x000fda0003f06270 */
[----:B------:R-:W-:Y:S05]  /*0760*/  @!P0 EXIT ;  /* 0x000000000000894d */ /* 0x000fea0003800000 */
[----:B------:R-:W-:Y:S02]  /*0770*/  IMAD R3, R3, R2, RZ ;  /* 0x0000000203037224 */ /* 0x000fe400078e02ff */
[----:B------:R-:W-:Y:S02]  /*0780*/  IMAD.IADD R5, R5, 0x1, -R0 ;  /* 0x0000000105057824 */ /* 0x000fe400078e0a00 */
[----:B------:R-:W-:-:S07]  /*0790*/  IMAD.IADD R2, R2, 0x1, R3 ;  /* 0x0000000102027824 */ /* 0x000fce00078e0203 */
.L_x_19:
[----:B012---:R-:W0:Y:S01]  /*07a0*/  LDC R7, c[0x0][0x398] ;  /* 0x0000e600ff077b82 */ /* 0x007e220000000800 */
[----:B------:R-:W-:Y:S01]  /*07b0*/  VIMNMX R4, PT, PT, R0, R5, !PT ;  /* 0x0000000500047248 */ /* 0x000fe20007fe0100 */
[----:B------:R-:W-:Y:S03]  /*07c0*/  BSSY.RECONVERGENT B0, `(.L_x_9) ;  /* 0x0000047000007945 */ /* 0x000fe60003800200 */
[----:B0-----:R-:W-:-:S13]  /*07d0*/  ISETP.GE.AND P0, PT, R4, R7, PT ;  /* 0x000000070400720c */ /* 0x001fda0003f06270 */
[----:B------:R-:W-:Y:S05]  /*07e0*/  @P0 BRA `(.L_x_10) ;  /* 0x0000000000c40947 */ /* 0x000fea0003800000 */
[----:B------:R-:W0:Y:S08]  /*07f0*/  LDC.64 R8, c[0x0][0x380] ;  /* 0x0000e000ff087b82 */ /* 0x000e300000000a00 */
[----:B------:R-:W1:Y:S01]  /*0800*/  LDC.64 R6, c[0x0][0x388] ;  /* 0x0000e200ff067b82 */ /* 0x000e620000000a00 */
[----:B0-----:R-:W-:-:S05]  /*0810*/  IMAD.WIDE R8, R0, 0x20, R8 ;  /* 0x0000002000087825 */ /* 0x001fca00078e0208 */
[----:B------:R-:W2:Y:S01]  /*0820*/  LDG.E.U8 R4, desc[UR4][R8.64] ;  /* 0x0000000408047981 */ /* 0x000ea2000c1e1100 */
[----:B-1----:R-:W-:-:S05]  /*0830*/  IMAD.WIDE R6, R5, 0x20, R6 ;  /* 0x0000002005067825 */ /* 0x002fca00078e0206 */
[----:B------:R-:W3:Y:S01]  /*0840*/  LDG.E.U8 R16, desc[UR4][R6.64] ;  /* 0x0000000406107981 */ /* 0x000ee2000c1e1100 */
[----:B------:R-:W-:Y:S01]  /*0850*/  BSSY.RECONVERGENT B1, `(.L_x_11) ;  /* 0x0000011000017945 */ /* 0x000fe20003800200 */
[----:B------:R-:W-:Y:S01]  /*0860*/  MOV R17, RZ ;  /* 0x000000ff00117202 */ /* 0x000fe20000000f00 */
[----:B------:R-:W-:Y:S01]  /*0870*/  IMAD.MOV.U32 R12, RZ, RZ, RZ ;  /* 0x000000ffff0c7224 */ /* 0x000fe200078e00ff */
[----:B--2---:R-:W-:Y:S02]  /*0880*/  ISETP.NE.AND P1, PT, R4, RZ, PT ;  /* 0x000000ff0400720c */ /* 0x004fe40003f25270 */
[----:B---3--:R-:W-:-:S11]  /*0890*/  ISETP.NE.AND P0, PT, R16, RZ, PT ;  /* 0x000000ff1000720c */ /* 0x008fd60003f05270 */
[----:B------:R-:W-:Y:S05]  /*08a0*/  @!P1 BRA `(.L_x_12) ;  /* 0x00000000002c9947 */ /* 0x000fea0003800000 */
[----:B------:R-:W-:-:S07]  /*08b0*/  CS2R R12, SRZ ;  /* 0x00000000000c7805 */ /* 0x000fce000001ff00 */
.L_x_13:
[----:B------:R-:W-:Y:S02]  /*08c0*/  IADD3 R10, P1, PT, R8, R13, RZ ;  /* 0x0000000d080a7210 */ /* 0x000fe40007f3e0ff */
[----:B------:R-:W-:-:S03]  /*08d0*/  LOP3.LUT R14, R4, 0xffff, RZ, 0xc0, !PT ;  /* 0x0000ffff040e7812 */ /* 0x000fc600078ec0ff */
[----:B------:R-:W-:-:S05]  /*08e0*/  IMAD.X R11, RZ, RZ, R9, P1 ;  /* 0x000000ffff0b7224 */ /* 0x000fca00008e0609 */
[----:B------:R-:W2:Y:S01]  /*08f0*/  LDG.E.U8 R4, desc[UR4][R10.64+0x1] ;  /* 0x000001040a047981 */ /* 0x000ea2000c1e1100 */
[----:B------:R-:W-:Y:S01]  /*0900*/  PRMT R15, R14, 0x8880, RZ ;  /* 0x000088800e0f7816 */ /* 0x000fe200000000ff */
[----:B------:R-:W-:-:S04]  /*0910*/  VIADD R13, R13, 0x1 ;  /* 0x000000010d0d7836 */ /* 0x000fc80000000000 */
[----:B------:R-:W-:-:S05]  /*0920*/  IMAD R12, R12, 0xa, R15 ;  /* 0x0000000a0c0c7824 */ /* 0x000fca00078e020f */
[----:B------:R-:W-:Y:S02]  /*0930*/  IADD3 R12, PT, PT, R12, -0x30, RZ ;  /* 0xffffffd00c0c7810 */ /* 0x000fe40007ffe0ff */
[----:B--2---:R-:W-:-:S13]  /*0940*/  ISETP.NE.AND P1, PT, R4, RZ, PT ;  /* 0x000000ff0400720c */ /* 0x004fda0003f25270 */
[----:B------:R-:W-:Y:S05]  /*0950*/  @P1 BRA `(.L_x_13) ;  /* 0xfffffffc00d81947 */ /* 0x000fea000383ffff */
.L_x_12:
[----:B------:R-:W-:Y:S05]  /*0960*/  BSYNC.RECONVERGENT B1 ;  /* 0x0000000000017941 */ /* 0x000fea0003800200 */
.L_x_11:
[----:B------:R-:W-:Y:S04]  /*0970*/  BSSY.RECONVERGENT B1, `(.L_x_14) ;  /* 0x000000e000017945 */ /* 0x000fe80003800200 */
[----:B------:R-:W-:Y:S05]  /*0980*/  @!P0 BRA `(.L_x_15) ;  /* 0x0000000000308947 */ /* 0x000fea0003800000 */
[----:B------:R-:W-:Y:S02]  /*0990*/  IMAD.MOV.U32 R17, RZ, RZ, RZ ;  /* 0x000000ffff117224 */ /* 0x000fe400078e00ff */
[----:B------:R-:W-:-:S07]  /*09a0*/  IMAD.MOV.U32 R13, RZ, RZ, RZ ;  /* 0x000000ffff0d7224 */ /* 0x000fce00078e00ff */
.L_x_16:
        /* <DEDUP_REMOVED lines=10> */
.L_x_15:
[----:B------:R-:W-:Y:S05]  /*0a50*/  BSYNC.RECONVERGENT B1 ;  /* 0x0000000000017941 */ /* 0x000fea0003800200 */
.L_x_14:
[----:B------:R-:W-:Y:S01]  /*0a60*/  ISETP.GT.AND P0, PT, R12, R17, PT ;  /* 0x000000110c00720c */ /* 0x000fe20003f04270 */
[----:B------:R-:W0:-:S12]  /*0a70*/  LDC.64 R10, c[0x0][0x390] ;  /* 0x0000e400ff0a7b82 */ /* 0x000e180000000a00 */
[----:B------:R-:W2:Y:S01]  /*0a80*/  @!P0 LDG.E.64 R8, desc[UR4][R8.64] ;  /* 0x0000000408088981 */ /* 0x000ea2000c1e1b00 */
[----:B0-----:R-:W-:-:S05]  /*0a90*/  IMAD.WIDE R10, R3, 0x20, R10 ;  /* 0x00000020030a7825 */ /* 0x001fca00078e020a */
[----:B--2---:R2:W-:Y:S04]  /*0aa0*/  @!P0 STG.E.64 desc[UR4][R10.64], R8 ;  /* 0x000000080a008986 */ /* 0x0045e8000c101b04 */
[----:B------:R-:W3:Y:S01]  /*0ab0*/  @P0 LDG.E.64 R6, desc[UR4][R6.64] ;  /* 0x0000000406060981 */ /* 0x000ee2000c1e1b00 */
[----:B------:R-:W-:Y:S02]  /*0ac0*/  @!P0 VIADD R0, R0, 0x1 ;  /* 0x0000000100008836 */ /* 0x000fe40000000000 */
[----:B------:R-:W-:Y:S01]  /*0ad0*/  @P0 VIADD R5, R5, 0x1 ;  /* 0x0000000105050836 */ /* 0x000fe20000000000 */
[----:B---3--:R2:W-:Y:S01]  /*0ae0*/  @P0 STG.E.64 desc[UR4][R10.64], R6 ;  /* 0x000000060a000986 */ /* 0x0085e2000c101b04 */
[----:B------:R-:W-:Y:S05]  /*0af0*/  BRA `(.L_x_17) ;  /* 0x00000000004c7947 */ /* 0x000fea0003800000 */
.L_x_10:
[----:B------:R-:W-:-:S13]  /*0b00*/  ISETP.GE.AND P0, PT, R0, R7, PT ;  /* 0x000000070000720c */ /* 0x000fda0003f06270 */
[----:B------:R-:W-:Y:S05]  /*0b10*/  @P0 BRA `(.L_x_18) ;  /* 0x0000000000200947 */ /* 0x000fea0003800000 */
[----:B------:R-:W0:Y:S08]  /*0b20*/  LDC.64 R6, c[0x0][0x380] ;  /* 0x0000e000ff067b82 */ /* 0x000e300000000a00 */
[----:B------:R-:W1:Y:S01]  /*0b30*/  LDC.64 R8, c[0x0][0x390] ;  /* 0x0000e400ff087b82 */ /* 0x000e620000000a00 */
[----:B0-----:R-:W-:-:S06]  /*0b40*/  IMAD.WIDE R6, R0, 0x20, R6 ;  /* 0x0000002000067825 */ /* 0x001fcc00078e0206 */
[----:B------:R-:W2:Y:S01]  /*0b50*/  LDG.E.64 R6, desc[UR4][R6.64] ;  /* 0x0000000406067981 */ /* 0x000ea2000c1e1b00 */
[----:B------:R-:W-:Y:S01]  /*0b60*/  IADD3 R0, PT, PT, R0, 0x1, RZ ;  /* 0x0000000100007810 */ /* 0x000fe20007ffe0ff */
[----:B-1----:R-:W-:-:S05]  /*0b70*/  IMAD.WIDE R8, R3, 0x20, R8 ;  /* 0x0000002003087825 */ /* 0x002fca00078e0208 */
[----:B--2---:R1:W-:Y:S01]  /*0b80*/  STG.E.64 desc[UR4][R8.64], R6 ;  /* 0x0000000608007986 */ /* 0x0043e2000c101b04 */
[----:B------:R-:W-:Y:S05]  /*0b90*/  BRA `(.L_x_17) ;  /* 0x0000000000247947 */ /* 0x000fea0003800000 */
.L_x_18:
[----:B------:R-:W-:-:S13]  /*0ba0*/  ISETP.GE.AND P0, PT, R5, R7, PT ;  /* 0x000000070500720c */ /* 0x000fda0003f06270 */
[----:B------:R-:W-:Y:S05]  /*0bb0*/  @P0 BRA `(.L_x_17) ;  /* 0x00000000001c0947 */ /* 0x000fea0003800000 */
[----:B------:R-:W0:Y:S08]  /*0bc0*/  LDC.64 R6, c[0x0][0x388] ;  /* 0x0000e200ff067b82 */ /* 0x000e300000000a00 */
[----:B------:R-:W1:Y:S01]  /*0bd0*/  LDC.64 R8, c[0x0][0x390] ;  /* 0x0000e400ff087b82 */ /* 0x000e620000000a00 */
[----:B0-----:R-:W-:-:S06]  /*0be0*/  IMAD.WIDE R6, R5, 0x20, R6 ;  /* 0x0000002005067825 */ /* 0x001fcc00078e0206 */
[----:B------:R-:W2:Y:S01]  /*0bf0*/  LDG.E.64 R6, desc[UR4][R6.64] ;  /* 0x0000000406067981 */ /* 0x000ea2000c1e1b00 */
[----:B------:R-:W-:Y:S02]  /*0c00*/  VIADD R5, R5, 0x1 ;  /* 0x0000000105057836 */ /* 0x000fe40000000000 */
[----:B-1----:R-:W-:-:S05]  /*0c10*/  IMAD.WIDE R8, R3, 0x20, R8 ;  /* 0x0000002003087825 */ /* 0x002fca00078e0208 */
[----:B--2---:R0:W-:Y:S02]  /*0c20*/  STG.E.64 desc[UR4][R8.64], R6 ;  /* 0x0000000608007986 */ /* 0x0041e4000c101b04 */
.L_x_17:
[----:B------:R-:W-:Y:S05]  /*0c30*/  BSYNC.RECONVERGENT B0 ;  /* 0x0000000000007941 */ /* 0x000fea0003800200 */
.L_x_9:
[----:B------:R-:W-:-:S05]  /*0c40*/  VIADD R3, R3, 0x1 ;  /* 0x0000000103037836 */ /* 0x000fca0000000000 */
[----:B------:R-:W-:-:S13]  /*0c50*/  ISETP.GE.AND P0, PT, R3, R2, PT ;  /* 0x000000020300720c */ /* 0x000fda0003f06270 */
[----:B------:R-:W-:Y:S05]  /*0c60*/  @!P0 BRA `(.L_x_19) ;  /* 0xfffffff800cc8947 */ /* 0x000fea000383ffff */
[----:B------:R-:W-:Y:S05]  /*0c70*/  EXIT ;  /* 0x000000000000794d */ /* 0x000fea0003800000 */
.L_x_20:
[----:B------:R-:W-:-:S00]  /*0c80*/  BRA `(.L_x_20) ;  /* 0xfffffffc00fc7947 */ /* 0x000fc0000383ffff */
[----:B------:R-:W-:-:S00]  /*0c90*/  NOP ;  /* 0x0000000000007918 */ /* 0x000fc00000000000 */
        /* <DEDUP_REMOVED lines=14> */
.L_x_64:


//--------------------- .text._Z12d_binS_mergeP3_kvS0_S0_i --------------------------
	.section	.text._Z12d_binS_mergeP3_kvS0_S0_i,"ax",@progbits
	.align	128
        .global         _Z12d_binS_mergeP3_kvS0_S0_i
        .type           _Z12d_binS_mergeP3_kvS0_S0_i,@function
        .size           _Z12d_binS_mergeP3_kvS0_S0_i,(.L_x_65 - _Z12d_binS_mergeP3_kvS0_S0_i)
        .other          _Z12d_binS_mergeP3_kvS0_S0_i,@"STO_CUDA_ENTRY STV_DEFAULT"
_Z12d_binS_mergeP3_kvS0_S0_i:
.text._Z12d_binS_mergeP3_kvS0_S0_i:
        /* <DEDUP_REMOVED lines=8> */
[----:B------:R-:W0:Y:S01]  /*0080*/  LDC.64 R2, c[0x0][0x380] ;  /* 0x0000e000ff027b82 */ /* 0x000e220000000a00 */
[----:B------:R-:W1:Y:S01]  /*0090*/  LDCU.64 UR6, c[0x0][0x358] ;  /* 0x00006b00ff0677ac */ /* 0x000e620008000a00 */
[----:B0-----:R-:W-:-:S05]  /*00a0*/  IMAD.WIDE R2, R7, 0x20, R2 ;  /* 0x0000002007027825 */ /* 0x001fca00078e0202 */
[----:B-1----:R-:W2:Y:S01]  /*00b0*/  LDG.E.U8 R0, desc[UR6][R2.64] ;  /* 0x0000000602007981 */ /* 0x002ea2000c1e1100 */
[----:B------:R-:W-:Y:S01]  /*00c0*/  BSSY.RECONVERGENT B0, `(.L_x_21) ;  /* 0x0000011000007945 */ /* 0x000fe20003800200 */
[----:B------:R-:W-:Y:S01]  /*00d0*/  IMAD.MOV.U32 R8, RZ, RZ, RZ ;  /* 0x000000ffff087224 */ /* 0x000fe200078e00ff */
[----:B--2---:R-:W-:-:S13]  /*00e0*/  ISETP.NE.AND P0, PT, R0, RZ, PT ;  /* 0x000000ff0000720c */ /* 0x004fda0003f05270 */
[----:B------:R-:W-:Y:S05]  /*00f0*/  @!P0 BRA `(.L_x_22) ;  /* 0x0000000000348947 */ /* 0x000fea0003800000 */
[----:B------:R-:W-:Y:S01]  /*0100*/  IMAD.MOV.U32 R8, RZ, RZ, RZ ;  /* 0x000000ffff087224 */ /* 0x000fe200078e00ff */
[----:B------:R-:W-:Y:S01]  /*0110*/  PRMT R9, R0, 0x7610, R9 ;  /* 0x0000761000097816 */ /* 0x000fe20000000009 */
[----:B------:R-:W-:-:S07]  /*0120*/  IMAD.MOV.U32 R11, RZ, RZ, RZ ;  /* 0x000000ffff0b7224 */ /* 0x000fce00078e00ff */
.L_x_23:
        /* <DEDUP_REMOVED lines=10> */
.L_x_22:
[----:B------:R-:W-:Y:S05]  /*01d0*/  BSYNC.RECONVERGENT B0 ;  /* 0x0000000000007941 */ /* 0x000fea0003800200 */
.L_x_21:
[----:B------:R-:W0:Y:S02]  /*01e0*/  LDCU.64 UR4, c[0x0][0x388] ;  /* 0x00007100ff0477ac */ /* 0x000e240008000a00 */
[----:B0-----:R-:W-:Y:S02]  /*01f0*/  IMAD.U32 R4, RZ, RZ, UR4 ;  /* 0x00000004ff047e24 */ /* 0x001fe4000f8e00ff */
[----:B------:R-:W-:Y:S02]  /*0200*/  IMAD.U32 R5, RZ, RZ, UR5 ;  /* 0x00000005ff057e24 */ /* 0x000fe4000f8e00ff */
[----:B------:R-:W-:-:S05]  /*0210*/  IMAD.WIDE R10, R6, 0x20, R4 ;  /* 0x00000020060a7825 */ /* 0x000fca00078e0204 */
[----:B------:R-:W2:Y:S01]  /*0220*/  LDG.E.U8 R9, desc[UR6][R10.64+-0x20] ;  /* 0xffffe0060a097981 */ /* 0x000ea2000c1e1100 */
[----:B------:R-:W-:Y:S01]  /*0230*/  HFMA2 R15, -RZ, RZ, 0, 0 ;  /* 0x00000000ff0f7431 */ /* 0x000fe200000001ff */
[----:B--2---:R-:W-:-:S13]  /*0240*/  ISETP.NE.AND P0, PT, R9, RZ, PT ;  /* 0x000000ff0900720c */ /* 0x004fda0003f05270 */
[----:B------:R-:W-:Y:S05]  /*0250*/  @!P0 BRA `(.L_x_24) ;  /* 0x0000000000308947 */ /* 0x000fea0003800000 */
[----:B------:R-:W-:Y:S01]  /*0260*/  IMAD.MOV.U32 R15, RZ, RZ, RZ ;  /* 0x000000ffff0f7224 */ /* 0x000fe200078e00ff */
[----:B------:R-:W-:-:S06]  /*0270*/  UMOV UR4, URZ ;  /* 0x000000ff00047c82 */ /* 0x000fcc0008000000 */
.L_x_25:
[----:B------:R-:W-:Y:S02]  /*0280*/  IADD3 R12, P0, PT, R10, UR4, RZ ;  /* 0x000000040a0c7c10 */ /* 0x000fe4000ff1e0ff */
[----:B------:R-:W-:-:S03]  /*0290*/  LOP3.LUT R14, R9, 0xffff, RZ, 0xc0, !PT ;  /* 0x0000ffff090e7812 */ /* 0x000fc600078ec0ff */
[----:B------:R-:W-:-:S05]  /*02a0*/  IMAD.X R13, RZ, RZ, R11, P0 ;  /* 0x000000ffff0d7224 */ /* 0x000fca00000e060b */
[----:B------:R-:W2:Y:S01]  /*02b0*/  LDG.E.U8 R9, desc[UR6][R12.64+-0x1f] ;  /* 0xffffe1060c097981 */ /* 0x000ea2000c1e1100 */
[----:B------:R-:W-:Y:S01]  /*02c0*/  PRMT R14, R14, 0x8880, RZ ;  /* 0x000088800e0e7816 */ /* 0x000fe200000000ff */
[----:B------:R-:W-:-:S04]  /*02d0*/  UIADD3 UR4, UPT, UPT, UR4, 0x1, URZ ;  /* 0x0000000104047890 */ /* 0x000fc8000fffe0ff */
[----:B------:R-:W-:-:S04]  /*02e0*/  IMAD R14, R15, 0xa, R14 ;  /* 0x0000000a0f0e7824 */ /* 0x000fc800078e020e */
[----:B------:R-:W-:Y:S01]  /*02f0*/  VIADD R15, R14, 0xffffffd0 ;  /* 0xffffffd00e0f7836 */ /* 0x000fe20000000000 */
[----:B--2---:R-:W-:-:S13]  /*0300*/  ISETP.NE.AND P0, PT, R9, RZ, PT ;  /* 0x000000ff0900720c */ /* 0x004fda0003f05270 */
[----:B------:R-:W-:Y:S05]  /*0310*/  @P0 BRA `(.L_x_25) ;  /* 0xfffffffc00d80947 */ /* 0x000fea000383ffff */
.L_x_24:
[----:B------:R-:W0:Y:S01]  /*0320*/  LDCU UR4, c[0x0][0x398] ;  /* 0x00007300ff0477ac */ /* 0x000e220008000800 */
[----:B------:R-:W-:Y:S01]  /*0330*/  ISETP.GT.AND P0, PT, R8, R15, PT ;  /* 0x0000000f0800720c */ /* 0x000fe20003f04270 */
[----:B------:R-:W-:Y:S01]  /*0340*/  BSSY.RECONVERGENT B0, `(.L_x_26) ;  /* 0x0000058000007945 */ /* 0x000fe20003800200 */
[----:B------:R-:W-:Y:S02]  /*0350*/  VIADD R9, R6, 0xffffffff ;  /* 0xffffffff06097836 */ /* 0x000fe40000000000 */
[----:B------:R-:W-:Y:S02]  /*0360*/  IMAD.MOV.U32 R10, RZ, RZ, RZ ;  /* 0x000000ffff0a7224 */ /* 0x000fe400078e00ff */
[----:B0-----:R-:W-:-:S07]  /*0370*/  IMAD.U32 R12, RZ, RZ, UR4 ;  /* 0x00000004ff0c7e24 */ /* 0x001fce000f8e00ff */
[----:B------:R-:W-:Y:S05]  /*0380*/  @P0 BRA `(.L_x_27) ;  /* 0x00000004004c0947 */ /* 0x000fea0003800000 */
[----:B------:R-:W0:Y:S02]  /*0390*/  LDC.64 R10, c[0x0][0x388] ;  /* 0x0000e200ff0a7b82 */ /* 0x000e240000000a00 */
[----:B0-----:R-:W2:Y:S01]  /*03a0*/  LDG.E.U8 R10, desc[UR6][R10.64] ;  /* 0x000000060a0a7981 */ /* 0x001ea2000c1e1100 */
[----:B------:R-:W-:Y:S01]  /*03b0*/  ISETP.GE.AND P0, PT, R6, 0x1, PT ;  /* 0x000000010600780c */ /* 0x000fe20003f06270 */
[----:B------:R-:W-:Y:S01]  /*03c0*/  IMAD.MOV.U32 R13, RZ, RZ, RZ ;  /* 0x000000ffff0d7224 */ /* 0x000fe200078e00ff */
[----:B--2---:R-:W-:-:S13]  /*03d0*/  ISETP.NE.AND P1, PT, R10, RZ, PT ;  /* 0x000000ff0a00720c */ /* 0x004fda0003f25270 */
[----:B------:R-:W-:Y:S05]  /*03e0*/  @!P1 BRA `(.L_x_28) ;  /* 0x0000000000409947 */ /* 0x000fea0003800000 */
[----:B------:R-:W-:Y:S01]  /*03f0*/  HFMA2 R13, -RZ, RZ, 0, 0 ;  /* 0x00000000ff0d7431 */ /* 0x000fe200000001ff */
[----:B------:R-:W-:Y:S01]  /*0400*/  PRMT R6, R10, 0x7610, R6 ;  /* 0x000076100a067816 */ /* 0x000fe20000000006 */
[----:B------:R-:W0:Y:S01]  /*0410*/  LDCU.64 UR10, c[0x0][0x388] ;  /* 0x00007100ff0a77ac */ /* 0x000e220008000a00 */
[----:B------:R-:W-:-:S05]  /*0420*/  UMOV UR4, URZ ;  /* 0x000000ff00047c82 */ /* 0x000fca0008000000 */
.L_x_29:
[----:B0-----:R-:W-:Y:S01]  /*0430*/  UIADD3 UR5, UP0, UPT, UR4, UR10, URZ ;  /* 0x0000000a04057290 */ /* 0x001fe2000ff1e0ff */
[----:B------:R-:W-:-:S03]  /*0440*/  LOP3.LUT R12, R6, 0xffff, RZ, 0xc0, !PT ;  /* 0x0000ffff060c7812 */ /* 0x000fc600078ec0ff */
[----:B------:R-:W-:Y:S02]  /*0450*/  UIADD3.X UR8, UPT, UPT, URZ, UR11, URZ, UP0, !UPT ;  /* 0x0000000bff087290 */ /* 0x000fe400087fe4ff */
[----:B------:R-:W-:-:S04]  /*0460*/  IMAD.U32 R10, RZ, RZ, UR5 ;  /* 0x00000005ff0a7e24 */ /* 0x000fc8000f8e00ff */
[----:B------:R-:W-:-:S05]  /*0470*/  IMAD.U32 R11, RZ, RZ, UR8 ;  /* 0x00000008ff0b7e24 */ /* 0x000fca000f8e00ff */
[----:B------:R-:W2:Y:S01]  /*0480*/  LDG.E.U8 R6, desc[UR6][R10.64+0x1] ;  /* 0x000001060a067981 */ /* 0x000ea2000c1e1100 */
[----:B------:R-:W-:Y:S01]  /*0490*/  PRMT R12, R12, 0x8880, RZ ;  /* 0x000088800c0c7816 */ /* 0x000fe200000000ff */
[----:B------:R-:W-:-:S04]  /*04a0*/  UIADD3 UR4, UPT, UPT, UR4, 0x1, URZ ;  /* 0x0000000104047890 */ /* 0x000fc8000fffe0ff */
[----:B------:R-:W-:-:S04]  /*04b0*/  IMAD R12, R13, 0xa, R12 ;  /* 0x0000000a0d0c7824 */ /* 0x000fc800078e020c */
[----:B------:R-:W-:Y:S01]  /*04c0*/  VIADD R13, R12, 0xffffffd0 ;  /* 0xffffffd00c0d7836 */ /* 0x000fe20000000000 */
[----:B--2---:R-:W-:-:S13]  /*04d0*/  ISETP.NE.AND P1, PT, R6, RZ, PT ;  /* 0x000000ff0600720c */ /* 0x004fda0003f25270 */
[----:B------:R-:W-:Y:S05]  /*04e0*/  @P1 BRA `(.L_x_29) ;  /* 0xfffffffc00d01947 */ /* 0x000fea000383ffff */
.L_x_28:
[----:B------:R-:W-:Y:S01]  /*04f0*/  ISETP.LT.OR P0, PT, R8, R13, !P0 ;  /* 0x0000000d0800720c */ /* 0x000fe20004701670 */
[----:B------:R-:W-:Y:S02]  /*0500*/  IMAD.MOV.U32 R10, RZ, RZ, RZ ;  /* 0x000000ffff0a7224 */ /* 0x000fe400078e00ff */
[----:B------:R-:W-:-:S10]  /*0510*/  IMAD.MOV.U32 R12, RZ, RZ, RZ ;  /* 0x000000ffff0c7224 */ /* 0x000fd400078e00ff */
[----:B------:R-:W-:Y:S05]  /*0520*/  @P0 BRA `(.L_x_27) ;  /* 0x0000000000e40947 */ /* 0x000fea0003800000 */
[----:B------:R-:W-:-:S07]  /*0530*/  IMAD.MOV.U32 R6, RZ, RZ, RZ ;  /* 0x000000ffff067224 */ /* 0x000fce00078e00ff */
.L_x_38:
[----:B------:R-:W-:Y:S01]  /*0540*/  PRMT R4, R0, 0x9910, RZ ;  /* 0x0000991000047816 */ /* 0x000fe200000000ff */
[----:B------:R-:W-:Y:S01]  /*0550*/  BSSY.RECONVERGENT B1, `(.L_x_30) ;  /* 0x0000011000017945 */ /* 0x000fe20003800200 */
[----:B------:R-:W-:Y:S02]  /*0560*/  IMAD.MOV.U32 R8, RZ, RZ, RZ ;  /* 0x000000ffff087224 */ /* 0x000fe400078e00ff */
[----:B------:R-:W-:-:S13]  /*0570*/  ISETP.NE.AND P0, PT, R4, RZ, PT ;  /* 0x000000ff0400720c */ /* 0x000fda0003f05270 */
[----:B------:R-:W-:Y:S05]  /*0580*/  @!P0 BRA `(.L_x_31) ;  /* 0x0000000000348947 */ /* 0x000fea0003800000 */
[----:B------:R-:W-:Y:S01]  /*0590*/  HFMA2 R8, -RZ, RZ, 0, 0 ;  /* 0x00000000ff087431 */ /* 0x000fe200000001ff */
[----:B------:R-:W-:Y:S01]  /*05a0*/  PRMT R10, R0, 0x7610, R10 ;  /* 0x00007610000a7816 */ /* 0x000fe2000000000a */
[----:B------:R-:W-:-:S07]  /*05b0*/  IMAD.MOV.U32 R11, RZ, RZ, RZ ;  /* 0x000000ffff0b7224 */ /* 0x000fce00078e00ff */
.L_x_32:
        /* <DEDUP_REMOVED lines=10> */
.L_x_31:
[----:B------:R-:W-:Y:S05]  /*0660*/  BSYNC.RECONVERGENT B1 ;  /* 0x0000000000017941 */ /* 0x000fea0003800200 */
.L_x_30:
[----:B------:R-:W0:Y:S01]  /*0670*/  LDCU.64 UR4, c[0x0][0x388] ;  /* 0x00007100ff0477ac */ /* 0x000e220008000a00 */
[----:B------:R-:W-:-:S05]  /*0680*/  IMAD.IADD R12, R9, 0x1, R6 ;  /* 0x00000001090c7824 */ /* 0x000fca00078e0206 */
[----:B------:R-:W-:Y:S01]  /*0690*/  SHF.R.U32.HI R12, RZ, 0x1, R12 ;  /* 0x00000001ff0c7819 */ /* 0x000fe2000001160c */
[----:B0-----:R-:W-:Y:S02]  /*06a0*/  IMAD.U32 R4, RZ, RZ, UR4 ;  /* 0x00000004ff047e24 */ /* 0x001fe4000f8e00ff */
[----:B------:R-:W-:Y:S02]  /*06b0*/  IMAD.U32 R5, RZ, RZ, UR5 ;  /* 0x00000005ff057e24 */ /* 0x000fe4000f8e00ff */
[----:B------:R-:W-:-:S05]  /*06c0*/  IMAD.WIDE.U32 R10, R12, 0x20, R4 ;  /* 0x000000200c0a7825 */ /* 0x000fca00078e0004 */
[----:B------:R-:W2:Y:S01]  /*06d0*/  LDG.E.U8 R13, desc[UR6][R10.64] ;  /* 0x000000060a0d7981 */ /* 0x000ea2000c1e1100 */
[----:B------:R-:W-:Y:S01]  /*06e0*/  BSSY.RECONVERGENT B1, `(.L_x_33) ;  /* 0x0000010000017945 */ /* 0x000fe20003800200 */
[----:B------:R-:W-:Y:S02]  /*06f0*/  MOV R17, RZ ;  /* 0x000000ff00117202 */ /* 0x000fe40000000f00 */
[----:B--2---:R-:W-:-:S13]  /*0700*/  ISETP.NE.AND P0, PT, R13, RZ, PT ;  /* 0x000000ff0d00720c */ /* 0x004fda0003f05270 */
[----:B------:R-:W-:Y:S05]  /*0710*/  @!P0 BRA `(.L_x_34) ;  /* 0x0000000000308947 */ /* 0x000fea0003800000 */
[----:B------:R-:W-:Y:S02]  /*0720*/  IMAD.MOV.U32 R17, RZ, RZ, RZ ;  /* 0x000000ffff117224 */ /* 0x000fe400078e00ff */
[----:B------:R-:W-:-:S07]  /*0730*/  IMAD.MOV.U32 R19, RZ, RZ, RZ ;  /* 0x000000ffff137224 */ /* 0x000fce00078e00ff */
.L_x_35:
        /* <DEDUP_REMOVED lines=10> */
.L_x_34:
[----:B------:R-:W-:Y:S05]  /*07e0*/  BSYNC.RECONVERGENT B1 ;  /* 0x0000000000017941 */ /* 0x000fea0003800200 */
.L_x_33:
[----:B------:R-:W-:Y:S01]  /*07f0*/  ISETP.GE.AND P0, PT, R8, R17, PT ;  /* 0x000000110800720c */ /* 0x000fe20003f06270 */
[----:B------:R-:W-:-:S12]  /*0800*/  BSSY.RELIABLE B1, `(.L_x_36) ;  /* 0x0000008000017945 */ /* 0x000fd80003800100 */
[----:B------:R-:W-:Y:S01]  /*0810*/  @!P0 VIADD R9, R12, 0xffffffff ;  /* 0xffffffff0c098836 */ /* 0x000fe20000000000 */
[----:B------:R-:W-:Y:S06]  /*0820*/  @!P0 BRA `(.L_x_37) ;  /* 0x0000000000148947 */ /* 0x000fec0003800000 */
[----:B------:R-:W-:Y:S01]  /*0830*/  ISETP.GT.AND P0, PT, R8, R17, PT ;  /* 0x000000110800720c */ /* 0x000fe20003f04270 */
[----:B------:R-:W-:-:S12]  /*0840*/  IMAD.MOV.U32 R10, RZ, RZ, 0x1 ;  /* 0x00000001ff0a7424 */ /* 0x000fd800078e00ff */
[----:B------:R-:W-:Y:S05]  /*0850*/  @!P0 BREAK.RELIABLE B1 ;  /* 0x0000000000018942 */ /* 0x000fea0003800100 */
[----:B------:R-:W-:Y:S05]  /*0860*/  @!P0 BRA `(.L_x_27) ;  /* 0x0000000000148947 */ /* 0x000fea0003800000 */
[----:B------:R-:W-:-:S07]  /*0870*/  IADD3 R6, PT, PT, R12, 0x1, RZ ;  /* 0x000000010c067810 */ /* 0x000fce0007ffe0ff */
.L_x_37:
[----:B------:R-:W-:Y:S05]  /*0880*/  BSYNC.RELIABLE B1 ;  /* 0x0000000000017941 */ /* 0x000fea0003800100 */
.L_x_36:
[----:B------:R-:W-:-:S13]  /*0890*/  ISETP.GT.AND P0, PT, R6, R9, PT ;  /* 0x000000090600720c */ /* 0x000fda0003f04270 */
[----:B------:R-:W-:Y:S05]  /*08a0*/  @!P0 BRA `(.L_x_38) ;  /* 0xfffffffc00248947 */ /* 0x000fea000383ffff */
[----:B------:R-:W-:-:S07]  /*08b0*/  IMAD.MOV.U32 R10, RZ, RZ, RZ ;  /* 0x000000ffff0a7224 */ /* 0x000fce00078e00ff */
.L_x_27:
[----:B------:R-:W-:Y:S05]  /*08c0*/  BSYNC.RECONVERGENT B0 ;  /* 0x0000000000007941 */ /* 0x000fea0003800200 */
.L_x_26:
[----:B------:R-:W-:Y:S05]  /*08d0*/  WARPSYNC.ALL ;  /* 0x0000000000007948 */ /* 0x000fea0003800000 */
[----:B------:R-:W0:Y:S01]  /*08e0*/  LDC.64 R8, c[0x0][0x390] ;  /* 0x0000e400ff087b82 */ /* 0x000e220000000a00 */
[----:B------:R-:W-:Y:S01]  /*08f0*/  PRMT R6, R0, 0x9910, RZ ;  /* 0x0000991000067816 */ /* 0x000fe200000000ff */
[----:B------:R-:W-:Y:S01]  /*0900*/  BSSY.RECONVERGENT B0, `(.L_x_39) ;  /* 0x0000015000007945 */ /* 0x000fe20003800200 */
[----:B------:R-:W-:Y:S01]  /*0910*/  IADD3 R11, PT, PT, R12, R10, R7 ;  /* 0x0000000a0c0b7210 */ /* 0x000fe20007ffe007 */
[----:B------:R-:W-:Y:S01]  /*0920*/  IMAD.MOV.U32 R14, RZ, RZ, RZ ;  /* 0x000000ffff0e7224 */ /* 0x000fe200078e00ff */
[----:B------:R-:W-:Y:S01]  /*0930*/  ISETP.NE.AND P0, PT, R6, RZ, PT ;  /* 0x000000ff0600720c */ /* 0x000fe20003f05270 */
[----:B------:R-:W-:-:S02]  /*0940*/  IMAD.MOV.U32 R6, RZ, RZ, RZ ;  /* 0x000000ffff067224 */ /* 0x000fc400078e00ff */
[----:B0-----:R-:W-:-:S10]  /*0950*/  IMAD.WIDE R8, R11, 0x20, R8 ;  /* 0x000000200b087825 */ /* 0x001fd400078e0208 */
[----:B------:R-:W-:Y:S05]  /*0960*/  @!P0 BRA `(.L_x_40) ;  /* 0x0000000000388947 */ /* 0x000fea0003800000 */
[----:B------:R-:W-:Y:S01]  /*0970*/  BSSY.RECONVERGENT B1, `(.L_x_40) ;  /* 0x000000d000017945 */ /* 0x000fe20003800200 */
[----:B------:R-:W-:Y:S02]  /*0980*/  IMAD.MOV.U32 R6, RZ, RZ, RZ ;  /* 0x000000ffff067224 */ /* 0x000fe400078e00ff */
[----:B------:R-:W-:-:S07]  /*0990*/  IMAD.MOV.U32 R14, RZ, RZ, RZ ;  /* 0x000000ffff0e7224 */ /* 0x000fce00078e00ff */
.L_x_41:
[-C--:B------:R-:W-:Y:S02]  /*09a0*/  IADD3 R10, P0, PT, R8, R6.reuse, RZ ;  /* 0x00000006080a7210 */ /* 0x080fe40007f1e0ff */
[----:B------:R-:W-:-:S03]  /*09b0*/  IADD3 R12, P1, PT, R2, R6, RZ ;  /* 0x00000006020c7210 */ /* 0x000fc60007f3e0ff */
[--C-:B------:R-:W-:Y:S02]  /*09c0*/  IMAD.X R11, R9, 0x1, R14.reuse, P0 ;  /* 0x00000001090b7824 */ /* 0x100fe400000e060e */
[----:B------:R-:W-:-:S03]  /*09d0*/  IMAD.X R13, R3, 0x1, R14, P1 ;  /* 0x00000001030d7824 */ /* 0x000fc600008e060e */
[----:B------:R0:W-:Y:S04]  /*09e0*/  STG.E.U8 desc[UR6][R10.64], R0 ;  /* 0x000000000a007986 */ /* 0x0001e8000c101106 */
[----:B0-----:R-:W2:Y:S01]  /*09f0*/  LDG.E.U8 R0, desc[UR6][R12.64+0x1] ;  /* 0x000001060c007981 */ /* 0x001ea2000c1e1100 */
[----:B------:R-:W-:-:S04]  /*0a00*/  IADD3 R6, P1, PT, R6, 0x1, RZ ;  /* 0x0000000106067810 */ /* 0x000fc80007f3e0ff */
[----:B------:R-:W-:Y:S02]  /*0a10*/  IADD3.X R14, PT, PT, RZ, R14, RZ, P1, !PT ;  /* 0x0000000eff0e7210 */ /* 0x000fe40000ffe4ff */
[----:B--2---:R-:W-:-:S13]  /*0a20*/  ISETP.NE.AND P0, PT, R0, RZ, PT ;  /* 0x000000ff0000720c */ /* 0x004fda0003f05270 */
[----:B------:R-:W-:Y:S05]  /*0a30*/  @P0 BRA `(.L_x_41) ;  /* 0xfffffffc00d80947 */ /* 0x000fea000383ffff */
[----:B------:R-:W-:Y:S05]  /*0a40*/  BSYNC.RECONVERGENT B1 ;  /* 0x0000000000017941 */ /* 0x000fea0003800200 */
.L_x_40:
[----:B------:R-:W-:Y:S05]  /*0a50*/  BSYNC.RECONVERGENT B0 ;  /* 0x0000000000007941 */ /* 0x000fea0003800200 */
.L_x_39:
[----:B------:R-:W-:Y:S02]  /*0a60*/  IADD3 R10, P0, PT, R8, R6, RZ ;  /* 0x00000006080a7210 */ /* 0x000fe40007f1e0ff */
[----:B------:R-:W0:Y:S03]  /*0a70*/  LDC R6, c[0x0][0x398] ;  /* 0x0000e600ff067b82 */ /* 0x000e260000000800 */
[----:B------:R-:W-:-:S05]  /*0a80*/  IMAD.X R11, R9, 0x1, R14, P0 ;  /* 0x00000001090b7824 */ /* 0x000fca00000e060e */
[----:B------:R1:W-:Y:S04]  /*0a90*/  STG.E.U8 desc[UR6][R10.64], RZ ;  /* 0x000000ff0a007986 */ /* 0x0003e8000c101106 */
[----:B------:R-:W2:Y:S04]  /*0aa0*/  LDG.E.U8 R19, desc[UR6][R2.64+0x10] ;  /* 0x0000100602137981 */ /* 0x000ea8000c1e1100 */
[----:B------:R-:W3:Y:S01]  /*0ab0*/  LDG.E.U8 R21, desc[UR6][R2.64+0x11] ;  /* 0x0000110602157981 */ /* 0x000ee2000c1e1100 */
[----:B-1----:R-:W0:Y:S03]  /*0ac0*/  LDC.64 R10, c[0x0][0x380] ;  /* 0x0000e000ff0a7b82 */ /* 0x002e260000000a00 */
[----:B------:R-:W4:Y:S04]  /*0ad0*/  LDG.E.U8 R23, desc[UR6][R2.64+0x12] ;  /* 0x0000120602177981 */ /* 0x000f28000c1e1100 */
[----:B------:R-:W5:Y:S04]  /*0ae0*/  LDG.E.U8 R25, desc[UR6][R2.64+0x13] ;  /* 0x0000130602197981 */ /* 0x000f68000c1e1100 */
        /* <DEDUP_REMOVED lines=11> */
[----:B------:R-:W5:Y:S01]  /*0ba0*/  LDG.E.U8 R17, desc[UR6][R2.64+0x1f] ;  /* 0x00001f0602117981 */ /* 0x000f62000c1e1100 */
[----:B------:R-:W-:-:S04]  /*0bb0*/  IMAD.WIDE R4, R7, 0x20, R4 ;  /* 0x0000002007047825 */ /* 0x000fc800078e0204 */
[----:B0-----:R-:W-:Y:S01]  /*0bc0*/  IMAD.WIDE R10, R6, 0x20, R10 ;  /* 0x00000020060a7825 */ /* 0x001fe200078e020a */
[----:B--2---:R-:W-:Y:S04]  /*0bd0*/  STG.E.U8 desc[UR6][R8.64+0x10], R19 ;  /* 0x0000101308007986 */ /* 0x004fe8000c101106 */
[----:B---3--:R-:W-:Y:S04]  /*0be0*/  STG.E.U8 desc[UR6][R8.64+0x11], R21 ;  /* 0x0000111508007986 */ /* 0x008fe8000c101106 */
[----:B----4-:R-:W-:Y:S04]  /*0bf0*/  STG.E.U8 desc[UR6][R8.64+0x12], R23 ;  /* 0x0000121708007986 */ /* 0x010fe8000c101106 */
[----:B-----5:R-:W-:Y:S04]  /*0c00*/  STG.E.U8 desc[UR6][R8.64+0x13], R25 ;  /* 0x0000131908007986 */ /* 0x020fe8000c101106 */
[----:B------:R-:W-:Y:S04]  /*0c10*/  STG.E.U8 desc[UR6][R8.64+0x14], R27 ;  /* 0x0000141b08007986 */ /* 0x000fe8000c101106 */
[----:B------:R-:W-:Y:S04]  /*0c20*/  STG.E.U8 desc[UR6][R8.64+0x15], R29 ;  /* 0x0000151d08007986 */ /* 0x000fe8000c101106 */
[----:B------:R0:W-:Y:S04]  /*0c30*/  STG.E.U8 desc[UR6][R8.64+0x16], R0 ;  /* 0x0000160008007986 */ /* 0x0001e8000c101106 */
        /* <DEDUP_REMOVED lines=9> */
[----:B0-----:R-:W3:Y:S04]  /*0cd0*/  LDG.E.U8 R0, desc[UR6][R4.64] ;  /* 0x0000000604007981 */ /* 0x001ee8000c1e1100 */
[----:B------:R-:W4:Y:S01]  /*0ce0*/  LDG.E.U8 R19, desc[UR6][R10.64+-0x20] ;  /* 0xffffe0060a137981 */ /* 0x000f22000c1e1100 */
[----:B------:R-:W-:Y:S01]  /*0cf0*/  BSSY.RECONVERGENT B0, `(.L_x_42) ;  /* 0x0000013000007945 */ /* 0x000fe20003800200 */
[----:B------:R-:W-:-:S02]  /*0d00*/  IMAD.MOV.U32 R21, RZ, RZ, RZ ;  /* 0x000000ffff157224 */ /* 0x000fc400078e00ff */
[----:B-1----:R-:W-:Y:S01]  /*0d10*/  IMAD.MOV.U32 R12, RZ, RZ, RZ ;  /* 0x000000ffff0c7224 */ /* 0x002fe200078e00ff */
[----:B---3--:R-:W-:Y:S02]  /*0d20*/  ISETP.NE.AND P1, PT, R0, RZ, PT ;  /* 0x000000ff0000720c */ /* 0x008fe40003f25270 */
[----:B----4-:R-:W-:-:S11]  /*0d30*/  ISETP.NE.AND P0, PT, R19, RZ, PT ;  /* 0x000000ff1300720c */ /* 0x010fd60003f05270 */
[----:B--2---:R-:W-:Y:S05]  /*0d40*/  @!P1 BRA `(.L_x_43) ;  /* 0x0000000000349947 */ /* 0x004fea0003800000 */
[----:B------:R-:W-:Y:S01]  /*0d50*/  IMAD.MOV.U32 R12, RZ, RZ, RZ ;  /* 0x000000ffff0c7224 */ /* 0x000fe200078e00ff */
[----:B------:R-:W-:Y:S01]  /*0d60*/  PRMT R13, R0, 0x7610, R13 ;  /* 0x00007610000d7816 */ /* 0x000fe2000000000d */
[----:B------:R-:W-:-:S07]  /*0d70*/  IMAD.MOV.U32 R15, RZ, RZ, RZ ;  /* 0x000000ffff0f7224 */ /* 0x000fce00078e00ff */
.L_x_44:
        /* <DEDUP_REMOVED lines=10> */
.L_x_43:
[----:B------:R-:W-:Y:S05]  /*0e20*/  BSYNC.RECONVERGENT B0 ;  /* 0x0000000000007941 */ /* 0x000fea0003800200 */
.L_x_42:
[----:B------:R-:W-:Y:S05]  /*0e30*/  @!P0 BRA `(.L_x_45) ;  /* 0x0000000000308947 */ /* 0x000fea0003800000 */
[----:B------:R-:W-:Y:S01]  /*0e40*/  IMAD.MOV.U32 R21, RZ, RZ, RZ ;  /* 0x000000ffff157224 */ /* 0x000fe200078e00ff */
[----:B------:R-:W-:-:S06]  /*0e50*/  UMOV UR4, URZ ;  /* 0x000000ff00047c82 */ /* 0x000fcc0008000000 */
.L_x_46:
        /* <DEDUP_REMOVED lines=10> */
.L_x_45:
[----:B------:R-:W0:Y:S01]  /*0f00*/  LDCU UR4, c[0x0][0x398] ;  /* 0x00007300ff0477ac */ /* 0x000e220008000800 */
[----:B------:R-:W-:Y:S01]  /*0f10*/  ISETP.GT.AND P0, PT, R12, R21, PT ;  /* 0x000000150c00720c */ /* 0x000fe20003f04270 */
[----:B------:R-:W-:Y:S01]  /*0f20*/  BSSY.RECONVERGENT B0, `(.L_x_47) ;  /* 0x0000051000007945 */ /* 0x000fe20003800200 */
[----:B0-----:R-:W-:-:S11]  /*0f30*/  IMAD.U32 R10, RZ, RZ, UR4 ;  /* 0x00000004ff0a7e24 */ /* 0x001fd6000f8e00ff */
[----:B------:R-:W-:Y:S05]  /*0f40*/  @P0 BRA `(.L_x_48) ;  /* 0x0000000400380947 */ /* 0x000fea0003800000 */
[----:B------:R-:W0:Y:S02]  /*0f50*/  LDC.64 R8, c[0x0][0x380] ;  /* 0x0000e000ff087b82 */ /* 0x000e240000000a00 */
[----:B0-----:R-:W2:Y:S01]  /*0f60*/  LDG.E.U8 R8, desc[UR6][R8.64] ;  /* 0x0000000608087981 */ /* 0x001ea2000c1e1100 */
[----:B------:R-:W-:Y:S01]  /*0f70*/  ISETP.GE.AND P0, PT, R6, 0x1, PT ;  /* 0x000000010600780c */ /* 0x000fe20003f06270 */
[----:B------:R-:W-:Y:S01]  /*0f80*/  IMAD.MOV.U32 R11, RZ, RZ, RZ ;  /* 0x000000ffff0b7224 */ /* 0x000fe200078e00ff */
[----:B--2---:R-:W-:-:S13]  /*0f90*/  ISETP.NE.AND P1, PT, R8, RZ, PT ;  /* 0x000000ff0800720c */ /* 0x004fda0003f25270 */
[----:B------:R-:W-:Y:S05]  /*0fa0*/  @!P1 BRA `(.L_x_49) ;  /* 0x0000000000409947 */ /* 0x000fea0003800000 */
[----:B------:R-:W-:Y:S01]  /*0fb0*/  PRMT R10, R8, 0x7610, R10 ;  /* 0x00007610080a7816 */ /* 0x000fe2000000000a */
[----:B------:R-:W-:Y:S01]  /*0fc0*/  IMAD.MOV.U32 R11, RZ, RZ, RZ ;  /* 0x000000ffff0b7224 */ /* 0x000fe200078e00ff */
[----:B------:R-:W0:Y:S01]  /*0fd0*/  LDCU.64 UR10, c[0x0][0x380] ;  /* 0x00007000ff0a77ac */ /* 0x000e220008000a00 */
[----:B------:R-:W-:-:S05]  /*0fe0*/  UMOV UR4, URZ ;  /* 0x000000ff00047c82 */ /* 0x000fca0008000000 */
.L_x_50:
[----:B0-----:R-:W-:Y:S01]  /*0ff0*/  UIADD3 UR5, UP0, UPT, UR4, UR10, URZ ;  /* 0x0000000a04057290 */ /* 0x001fe2000ff1e0ff */
[----:B------:R-:W-:-:S03]  /*1000*/  LOP3.LUT R13, R10, 0xffff, RZ, 0xc0, !PT ;  /* 0x0000ffff0a0d7812 */ /* 0x000fc600078ec0ff */
[----:B------:R-:W-:Y:S02]  /*1010*/  UIADD3.X UR8, UPT, UPT, URZ, UR11, URZ, UP0, !UPT ;  /* 0x0000000bff087290 */ /* 0x000fe400087fe4ff */
[----:B------:R-:W-:-:S04]  /*1020*/  IMAD.U32 R8, RZ, RZ, UR5 ;  /* 0x00000005ff087e24 */ /* 0x000fc8000f8e00ff */
[----:B------:R-:W-:-:S05]  /*1030*/  MOV R9, UR8 ;  /* 0x0000000800097c02 */ /* 0x000fca0008000f00 */
[----:B------:R-:W2:Y:S01]  /*1040*/  LDG.E.U8 R10, desc[UR6][R8.64+0x1] ;  /* 0x00000106080a7981 */ /* 0x000ea2000c1e1100 */
[----:B------:R-:W-:Y:S01]  /*1050*/  PRMT R14, R13, 0x8880, RZ ;  /* 0x000088800d0e7816 */ /* 0x000fe200000000ff */
[----:B------:R-:W-:-:S04]  /*1060*/  UIADD3 UR4, UPT, UPT, UR4, 0x1, URZ ;  /* 0x0000000104047890 */ /* 0x000fc8000fffe0ff */
[----:B------:R-:W-:-:S04]  /*1070*/  IMAD R11, R11, 0xa, R14 ;  /* 0x0000000a0b0b7824 */ /* 0x000fc800078e020e */
[----:B------:R-:W-:Y:S01]  /*1080*/  VIADD R11, R11, 0xffffffd0 ;  /* 0xffffffd00b0b7836 */ /* 0x000fe20000000000 */
[----:B--2---:R-:W-:-:S13]  /*1090*/  ISETP.NE.AND P1, PT, R10, RZ, PT ;  /* 0x000000ff0a00720c */ /* 0x004fda0003f25270 */
[----:B------:R-:W-:Y:S05]  /*10a0*/  @P1 BRA `(.L_x_50) ;  /* 0xfffffffc00d01947 */ /* 0x000fea000383ffff */
.L_x_49:
[----:B------:R-:W-:Y:S01]  /*10b0*/  ISETP.LT.OR P0, PT, R12, R11, !P0 ;  /* 0x0000000b0c00720c */ /* 0x000fe20004701670 */
[----:B------:R-:W-:-:S12]  /*10c0*/  IMAD.MOV.U32 R10, RZ, RZ, RZ ;  /* 0x000000ffff0a7224 */ /* 0x000fd800078e00ff */
[----:B------:R-:W-:Y:S05]  /*10d0*/  @P0 BRA `(.L_x_48) ;  /* 0x0000000000d40947 */ /* 0x000fea0003800000 */
[----:B------:R-:W-:Y:S02]  /*10e0*/  VIADD R6, R6, 0xffffffff ;  /* 0xffffffff06067836 */ /* 0x000fe40000000000 */
[----:B------:R-:W-:-:S07]  /*10f0*/  IMAD.MOV.U32 R11, RZ, RZ, RZ ;  /* 0x000000ffff0b7224 */ /* 0x000fce00078e00ff */
.L_x_59:
[----:B------:R-:W0:Y:S01]  /*1100*/  LDC.64 R8, c[0x0][0x380] ;  /* 0x0000e000ff087b82 */ /* 0x000e220000000a00 */
[----:B------:R-:W-:-:S05]  /*1110*/  IMAD.IADD R10, R6, 0x1, R11 ;  /* 0x00000001060a7824 */ /* 0x000fca00078e020b */
[----:B------:R-:W-:-:S05]  /*1120*/  SHF.R.U32.HI R10, RZ, 0x1, R10 ;  /* 0x00000001ff0a7819 */ /* 0x000fca000001160a */
[----:B0-----:R-:W-:-:S05]  /*1130*/  IMAD.WIDE.U32 R8, R10, 0x20, R8 ;  /* 0x000000200a087825 */ /* 0x001fca00078e0008 */
[----:B------:R-:W2:Y:S01]  /*1140*/  LDG.E.U8 R19, desc[UR6][R8.64] ;  /* 0x0000000608137981 */ /* 0x000ea2000c1e1100 */
[----:B------:R-:W-:Y:S01]  /*1150*/  PRMT R12, R0, 0x9910, RZ ;  /* 0x00009910000c7816 */ /* 0x000fe200000000ff */
[----:B------:R-:W-:Y:S01]  /*1160*/  BSSY.RECONVERGENT B1, `(.L_x_51) ;  /* 0x0000012000017945 */ /* 0x000fe20003800200 */
[----:B------:R-:W-:Y:S02]  /*1170*/  CS2R R14, SRZ ;  /* 0x00000000000e7805 */ /* 0x000fe4000001ff00 */
[----:B------:R-:W-:Y:S02]  /*1180*/  ISETP.NE.AND P1, PT, R12, RZ, PT ;  /* 0x000000ff0c00720c */ /* 0x000fe40003f25270 */
[----:B--2---:R-:W-:-:S11]  /*1190*/  ISETP.NE.AND P0, PT, R19, RZ, PT ;  /* 0x000000ff1300720c */ /* 0x004fd60003f05270 */
[----:B------:R-:W-:Y:S05]  /*11a0*/  @!P1 BRA `(.L_x_52) ;  /* 0x0000000000349947 */ /* 0x000fea0003800000 */
[----:B------:R-:W-:Y:S01]  /*11b0*/  IMAD.MOV.U32 R15, RZ, RZ, RZ ;  /* 0x000000ffff0f7224 */ /* 0x000fe200078e00ff */
[----:B------:R-:W-:Y:S01]  /*11c0*/  PRMT R16, R0, 0x7610, R16 ;  /* 0x0000761000107816 */ /* 0x000fe20000000010 */
[----:B------:R-:W-:-:S07]  /*11d0*/  IMAD.MOV.U32 R17, RZ, RZ, RZ ;  /* 0x000000ffff117224 */ /* 0x000fce00078e00ff */
.L_x_53:
[----:B------:R-:W-:Y:S02]  /*11e0*/  IADD3 R12, P1, PT, R4, R17, RZ ;  /* 0x00000011040c7210 */ /* 0x000fe40007f3e0ff */
[----:B------:R-:W-:Y:S02]  /*11f0*/  LOP3.LUT R18, R16, 0xffff, RZ, 0xc0, !PT ;  /* 0x0000ffff10127812 */ /* 0x000fe400078ec0ff */
[----:B------:R-:W-:-:S05]  /*1200*/  IADD3.X R13, PT, PT, RZ, R5, RZ, P1, !PT ;  /* 0x00000005ff0d7210 */ /* 0x000fca0000ffe4ff */
[----:B------:R-:W2:Y:S01]  /*1210*/  LDG.E.U8 R16, desc[UR6][R12.64+0x1] ;  /* 0x000001060c107981 */ /* 0x000ea2000c1e1100 */
[----:B------:R-:W-:Y:S01]  /*1220*/  PRMT R18, R18, 0x8880, RZ ;  /* 0x0000888012127816 */ /* 0x000fe200000000ff */
[----:B------:R-:W-:-:S04]  /*1230*/  VIADD R17, R17, 0x1 ;  /* 0x0000000111117836 */ /* 0x000fc80000000000 */
[----:B------:R-:W-:-:S04]  /*1240*/  IMAD R15, R15, 0xa, R18 ;  /* 0x0000000a0f0f7824 */ /* 0x000fc800078e0212 */
[----:B------:R-:W-:Y:S01]  /*1250*/  VIADD R15, R15, 0xffffffd0 ;  /* 0xffffffd00f0f7836 */ /* 0x000fe20000000000 */
[----:B--2---:R-:W-:-:S13]  /*1260*/  ISETP.NE.AND P1, PT, R16, RZ, PT ;  /* 0x000000ff1000720c */ /* 0x004fda0003f25270 */
[----:B------:R-:W-:Y:S05]  /*1270*/  @P1 BRA `(.L_x_53) ;  /* 0xfffffffc00d81947 */ /* 0x000fea000383ffff */
.L_x_52:
[----:B------:R-:W-:Y:S05]  /*1280*/  BSYNC.RECONVERGENT B1 ;  /* 0x0000000000017941 */ /* 0x000fea0003800200 */
.L_x_51:
[----:B------:R-:W-:Y:S04]  /*1290*/  BSSY.RECONVERGENT B1, `(.L_x_54) ;  /* 0x000000e000017945 */ /* 0x000fe80003800200 */
[----:B------:R-:W-:Y:S05]  /*12a0*/  @!P0 BRA `(.L_x_55) ;  /* 0x0000000000308947 */ /* 0x000fea0003800000 */
[----:B------:R-:W-:Y:S02]  /*12b0*/  IMAD.MOV.U32 R14, RZ, RZ, RZ ;  /* 0x000000ffff0e7224 */ /* 0x000fe400078e00ff */
[----:B------:R-:W-:-:S07]  /*12c0*/  IMAD.MOV.U32 R17, RZ, RZ, RZ ;  /* 0x000000ffff117224 */ /* 0x000fce00078e00ff */
.L_x_56:
        /* <DEDUP_REMOVED lines=10> */
.L_x_55:
[----:B------:R-:W-:Y:S05]  /*1370*/  BSYNC.RECONVERGENT B1 ;  /* 0x0000000000017941 */ /* 0x000fea0003800200 */
.L_x_54:
[----:B------:R-:W-:Y:S01]  /*1380*/  ISETP.GE.AND P0, PT, R15, R14, PT ;  /* 0x0000000e0f00720c */ /* 0x000fe20003f06270 */
[----:B------:R-:W-:-:S12]  /*1390*/  BSSY.RELIABLE B1, `(.L_x_57) ;  /* 0x0000007000017945 */ /* 0x000fd80003800100 */
[----:B------:R-:W-:Y:S01]  /*13a0*/  @!P0 IADD3 R6, PT, PT, R10, -0x1, RZ ;  /* 0xffffffff0a068810 */ /* 0x000fe20007ffe0ff */
[----:B------:R-:W-:Y:S06]  /*13b0*/  @!P0 BRA `(.L_x_58) ;  /* 0x0000000000108947 */ /* 0x000fec0003800000 */
[----:B------:R-:W-:-:S13]  /*13c0*/  ISETP.GT.AND P0, PT, R15, R14, PT ;  /* 0x0000000e0f00720c */ /* 0x000fda0003f04270 */
[----:B------:R-:W-:Y:S05]  /*13d0*/  @!P0 BREAK.RELIABLE B1 ;  /* 0x0000000000018942 */ /* 0x000fea0003800100 */
[----:B------:R-:W-:Y:S05]  /*13e0*/  @!P0 BRA `(.L_x_48) ;  /* 0x0000000000108947 */ /* 0x000fea0003800000 */
[----:B------:R-:W-:-:S07]  /*13f0*/  VIADD R11, R10, 0x1 ;  /* 0x000000010a0b7836 */ /* 0x000fce0000000000 */
.L_x_58:
[----:B------:R-:W-:Y:S05]  /*1400*/  BSYNC.RELIABLE B1 ;  /* 0x0000000000017941 */ /* 0x000fea0003800100 */
.L_x_57:
[----:B------:R-:W-:-:S13]  /*1410*/  ISETP.GT.AND P0, PT, R11, R6, PT ;  /* 0x000000060b00720c */ /* 0x000fda0003f04270 */
[----:B------:R-:W-:Y:S05]  /*1420*/  @!P0 BRA `(.L_x_59) ;  /* 0xfffffffc00348947 */ /* 0x000fea000383ffff */
.L_x_48:
[----:B------:R-:W-:Y:S05]  /*1430*/  BSYNC.RECONVERGENT B0 ;  /* 0x0000000000007941 */ /* 0x000fea0003800200 */
.L_x_47:
[----:B------:R-:W-:Y:S05]  /*1440*/  WARPSYNC.ALL ;  /* 0x0000000000007948 */ /* 0x000fea0003800000 */
[----:B------:R-:W0:Y:S01]  /*1450*/  LDC.64 R8, c[0x0][0x390] ;  /* 0x0000e400ff087b82 */ /* 0x000e220000000a00 */
[----:B------:R-:W-:Y:S01]  /*1460*/  PRMT R6, R0, 0x9910, RZ ;  /* 0x0000991000067816 */ /* 0x000fe200000000ff */
[----:B------:R-:W-:Y:S01]  /*1470*/  IMAD.IADD R7, R7, 0x1, R10 ;  /* 0x0000000107077824 */ /* 0x000fe200078e020a */
[----:B------:R-:W-:Y:S01]  /*1480*/  BSSY.RECONVERGENT B0, `(.L_x_60) ;  /* 0x0000012000007945 */ /* 0x000fe20003800200 */
[----:B------:R-:W-:Y:S02]  /*1490*/  CS2R R12, SRZ ;  /* 0x00000000000c7805 */ /* 0x000fe4000001ff00 */
[----:B------:R-:W-:Y:S01]  /*14a0*/  ISETP.NE.AND P0, PT, R6, RZ, PT ;  /* 0x000000ff0600720c */ /* 0x000fe20003f05270 */
[----:B0-----:R-:W-:-:S12]  /*14b0*/  IMAD.WIDE R6, R7, 0x20, R8 ;  /* 0x0000002007067825 */ /* 0x001fd800078e0208 */
[----:B------:R-:W-:Y:S05]  /*14c0*/  @!P0 BRA `(.L_x_61) ;  /* 0x0000000000348947 */ /* 0x000fea0003800000 */
[----:B------:R-:W-:Y:S01]  /*14d0*/  BSSY.RECONVERGENT B1, `(.L_x_61) ;  /* 0x000000c000017945 */ /* 0x000fe20003800200 */
[----:B------:R-:W-:-:S07]  /*14e0*/  CS2R R12, SRZ ;  /* 0x00000000000c7805 */ /* 0x000fce000001ff00 */
.L_x_62:
[-C--:B------:R-:W-:Y:S02]  /*14f0*/  IADD3 R8, P0, PT, R6, R12.reuse, RZ ;  /* 0x0000000c06087210 */ /* 0x080fe40007f1e0ff */
[----:B------:R-:W-:-:S03]  /*1500*/  IADD3 R10, P1, PT, R4, R12, RZ ;  /* 0x0000000c040a7210 */ /* 0x000fc60007f3e0ff */
[--C-:B------:R-:W-:Y:S02]  /*1510*/  IMAD.X R9, R7, 0x1, R13.reuse, P0 ;  /* 0x0000000107097824 */ /* 0x100fe400000e060d */
[----:B------:R-:W-:-:S03]  /*1520*/  IMAD.X R11, R5, 0x1, R13, P1 ;  /* 0x00000001050b7824 */ /* 0x000fc600008e060d */
[----:B------:R0:W-:Y:S04]  /*1530*/  STG.E.U8 desc[UR6][R8.64], R0 ;  /* 0x0000000008007986 */ /* 0x0001e8000c101106 */
[----:B0-----:R-:W2:Y:S01]  /*1540*/  LDG.E.U8 R0, desc[UR6][R10.64+0x1] ;  /* 0x000001060a007981 */ /* 0x001ea2000c1e1100 */
[----:B------:R-:W-:-:S05]  /*1550*/  IADD3 R12, P1, PT, R12, 0x1, RZ ;  /* 0x000000010c0c7810 */ /* 0x000fca0007f3e0ff */
[----:B------:R-:W-:Y:S01]  /*1560*/  IMAD.X R13, RZ, RZ, R13, P1 ;  /* 0x000000ffff0d7224 */ /* 0x000fe200008e060d */
[----:B--2---:R-:W-:-:S13]  /*1570*/  ISETP.NE.AND P0, PT, R0, RZ, PT ;  /* 0x000000ff0000720c */ /* 0x004fda0003f05270 */
[----:B------:R-:W-:Y:S05]  /*1580*/  @P0 BRA `(.L_x_62) ;  /* 0xfffffffc00d80947 */ /* 0x000fea000383ffff */
[----:B------:R-:W-:Y:S05]  /*1590*/  BSYNC.RECONVERGENT B1 ;  /* 0x0000000000017941 */ /* 0x000fea0003800200 */
.L_x_61:
[----:B------:R-:W-:Y:S05]  /*15a0*/  BSYNC.RECONVERGENT B0 ;  /* 0x0000000000007941 */ /* 0x000fea0003800200 */
.L_x_60:
[----:B------:R-:W-:-:S05]  /*15b0*/  IADD3 R4, P0, PT, R6, R12, RZ ;  /* 0x0000000c06047210 */ /* 0x000fca0007f1e0ff */
[----:B------:R-:W-:-:S05]  /*15c0*/  IMAD.X R5, R7, 0x1, R13, P0 ;  /* 0x0000000107057824 */ /* 0x000fca00000e060d */
[----:B------:R0:W-:Y:S04]  /*15d0*/  STG.E.U8 desc[UR6][R4.64], RZ ;  /* 0x000000ff04007986 */ /* 0x0001e8000c101106 */
[----:B------:R-:W2:Y:S04]  /*15e0*/  LDG.E.U8 R9, desc[UR6][R2.64+0x10] ;  /* 0x0000100602097981 */ /* 0x000ea8000c1e1100 */
[----:B------:R-:W3:Y:S04]  /*15f0*/  LDG.E.U8 R11, desc[UR6][R2.64+0x11] ;  /* 0x00001106020b7981 */ /* 0x000ee8000c1e1100 */
        /* <DEDUP_REMOVED lines=8> */
[----:B0-----:R-:W5:Y:S04]  /*1680*/  LDG.E.U8 R5, desc[UR6][R2.64+0x1a] ;  /* 0x00001a0602057981 */ /* 0x001f68000c1e1100 */
[----:B------:R-:W5:Y:S04]  /*1690*/  LDG.E.U8 R29, desc[UR6][R2.64+0x1b] ;  /* 0x00001b06021d7981 */ /* 0x000f68000c1e1100 */
[----:B------:R-:W5:Y:S04]  /*16a0*/  LDG.E.U8 R0, desc[UR6][R2.64+0x1c] ;  /* 0x00001c0602007981 */ /* 0x000f68000c1e1100 */
[----:B------:R-:W5:Y:S04]  /*16b0*/  LDG.E.U8 R4, desc[UR6][R2.64+0x1d] ;  /* 0x00001d0602047981 */ /* 0x000f68000c1e1100 */
[----:B------:R-:W5:Y:S04]  /*16c0*/  LDG.E.U8 R8, desc[UR6][R2.64+0x1e] ;  /* 0x00001e0602087981 */ /* 0x000f68000c1e1100 */
[----:B------:R-:W5:Y:S04]  /*16d0*/  LDG.E.U8 R10, desc[UR6][R2.64+0x1f] ;  /* 0x00001f06020a7981 */ /* 0x000f68000c1e1100 */
[----:B--2---:R-:W-:Y:S04]  /*16e0*/  STG.E.U8 desc[UR6][R6.64+0x10], R9 ;  /* 0x0000100906007986 */ /* 0x004fe8000c101106 */
[----:B---3--:R-:W-:Y:S04]  /*16f0*/  STG.E.U8 desc[UR6][R6.64+0x11], R11 ;  /* 0x0000110b06007986 */ /* 0x008fe8000c101106 */
[----:B----4-:R-:W-:Y:S04]  /*1700*/  STG.E.U8 desc[UR6][R6.64+0x12], R13 ;  /* 0x0000120d06007986 */ /* 0x010fe8000c101106 */
[----:B-----5:R-:W-:Y:S04]  /*1710*/  STG.E.U8 desc[UR6][R6.64+0x13], R15 ;  /* 0x0000130f06007986 */ /* 0x020fe8000c101106 */
[----:B------:R-:W-:Y:S04]  /*1720*/  STG.E.U8 desc[UR6][R6.64+0x14], R17 ;  /* 0x0000141106007986 */ /* 0x000fe8000c101106 */
        /* <DEDUP_REMOVED lines=10> */
[----:B------:R-:W-:Y:S01]  /*17d0*/  STG.E.U8 desc[UR6][R6.64+0x1f], R10 ;  /* 0x00001f0a06007986 */ /* 0x000fe2000c101106 */
[----:B------:R-:W-:Y:S05]  /*17e0*/  EXIT ;  /* 0x000000000000794d */ /* 0x000fea0003800000 */
.L_x_63:
        /* <DEDUP_REMOVED lines=9> */
.L_x_65:


//--------------------- .nv.shared.reserved.0     --------------------------
	.section	.nv.shared.reserved.0,"aw",@nobits
	.weak		__nv_reservedSMEM_offset_0_alias
	.size		__nv_reservedSMEM_offset_0_alias, 0, 64
	.other		__nv_reservedSMEM_offset_0_alias,@"STO_CUDA_RESERVED_SHARED STV_DEFAULT"
__nv_reservedSMEM_offset_0_alias:
	.zero		0
	.zero		64


//--------------------- .nv.constant0._Z11d_pathMergeP3_kvS0_S0_ii --------------------------
	.section	.nv.constant0._Z11d_pathMergeP3_kvS0_S0_ii,"a",@progbits
	.sectionflags	@""
	.align	4
.nv.constant0._Z11d_pathMergeP3_kvS0_S0_ii:
	.zero		928


//--------------------- .nv.constant0._Z12d_binS_mergeP3_kvS0_S0_i --------------------------
	.section	.nv.constant0._Z12d_binS_mergeP3_kvS0_S0_i,"a",@progbits
	.sectionflags	@""
	.align	4
.nv.constant0._Z12d_binS_mergeP3_kvS0_S0_i:
	.zero		924


//--------------------- SYMBOLS --------------------------

	.type		.nv.reservedSmem.offset0,@object
	.size		.nv.reservedSmem.offset0,0x4
